	.target	sm_100a

	.elftype	@"ET_EXEC"


//--------------------- .note.nv.tkinfo           --------------------------
	.section	.note.nv.tkinfo,"",@"SHT_NOTE"
	.sectionflags	@"SHF_NOTE_NV_TKINFO"
	.tkinfo
        /*0018*/ 	.word	0x00000081
        /*0030*/ 	.string	""
        /*0030*/ 	.string	"ptxas-blackwell"
        /*0030*/ 	.string	"Cuda compilation tools, release 12.9, V12.9.86"
        /*0030*/ 	.string	"Build cuda_12.9.r12.9/compiler.36037853_0"
        /*0030*/ 	.string	"-v  -suppress-debug-info  -lineinfo  -arch sm_100a "



//--------------------- .note.nv.cuver            --------------------------
	.section	.note.nv.cuver,"",@"SHT_NOTE"
	.sectionflags	@"SHF_NOTE_NV_CUVER"
        /*0018*/ 	.short	0x0001
        /*001a*/ 	.short	0x0064
        /*001c*/ 	.short	0x0001
        /*001e*/ 	.short	0x0000
        /*0020*/ 	.short	0x0001
        /*0022*/ 	.short	0x0000


//--------------------- .nv.info                  --------------------------
	.section	.nv.info,"",@"SHT_CUDA_INFO"
	.align	4


	//----- nvinfo : EIATTR_REGCOUNT
	.align		4
        /*0000*/ 	.byte	0x04, 0x2f
        /*0002*/ 	.short	(.L_4 - .L_3)
	.align		4
.L_3:
        /*0004*/ 	.word	index@(matmul_kernel)
        /*0008*/ 	.word	0x000000d8


	//----- nvinfo : EIATTR_FRAME_SIZE
	.align		4
.L_4:
        /*000c*/ 	.byte	0x04, 0x11
        /*000e*/ 	.short	(.L_6 - .L_5)
	.align		4
.L_5:
        /*0010*/ 	.word	index@($__internal_2_$__cuda_sm10x_tcgen05_guardrail_trap_unallocated_columns_being_dealloced)
        /*0014*/ 	.word	0x00000000


	//----- nvinfo : EIATTR_FRAME_SIZE
	.align		4
.L_6:
        /*0018*/ 	.byte	0x04, 0x11
        /*001a*/ 	.short	(.L_8 - .L_7)
	.align		4
.L_7:
        /*001c*/ 	.word	index@($__internal_1_$__cuda_sm10x_tcgen05_guardrail_trap_phase_invalid_during_alloc)
        /*0020*/ 	.word	0x00000000


	//----- nvinfo : EIATTR_FRAME_SIZE
	.align		4
.L_8:
        /*0024*/ 	.byte	0x04, 0x11
        /*0026*/ 	.short	(.L_10 - .L_9)
	.align		4
.L_9:
        /*0028*/ 	.word	index@($__internal_0_$__cuda_sm10x_tcgen05_guardrail_trap_col_being_dealloced_not_returned_by_alloc)
        /*002c*/ 	.word	0x00000000


	//----- nvinfo : EIATTR_FRAME_SIZE
	.align		4
.L_10:
        /*0030*/ 	.byte	0x04, 0x11
        /*0032*/ 	.short	(.L_12 - .L_11)
	.align		4
.L_11:
        /*0034*/ 	.word	index@(matmul_kernel)
        /*0038*/ 	.word	0x00000000


	//----- nvinfo : EIATTR_MIN_STACK_SIZE
	.align		4
.L_12:
        /*003c*/ 	.byte	0x04, 0x12
        /*003e*/ 	.short	(.L_14 - .L_13)
	.align		4
.L_13:
        /*0040*/ 	.word	index@(matmul_kernel)
        /*0044*/ 	.word	0x00000000
.L_14:


//--------------------- .nv.info.matmul_kernel    --------------------------
	.section	.nv.info.matmul_kernel,"",@"SHT_CUDA_INFO"
	.sectionflags	@""
	.align	4


	//----- nvinfo : EIATTR_CUDA_API_VERSION
	.align		4
        /*0000*/ 	.byte	0x04, 0x37
        /*0002*/ 	.short	(.L_16 - .L_15)
.L_15:
        /*0004*/ 	.word	0x00000081


	//----- nvinfo : EIATTR_KPARAM_INFO
	.align		4
.L_16:
        /*0008*/ 	.byte	0x04, 0x17
        /*000a*/ 	.short	(.L_18 - .L_17)
.L_17:
        /*000c*/ 	.word	0x00000000
        /*0010*/ 	.short	0x000d
        /*0012*/ 	.short	0x0048
        /*0014*/ 	.byte	0x00, 0xf4, 0x21, 0x00


	//----- nvinfo : EIATTR_KPARAM_INFO
	.align		4
.L_18:
        /*0018*/ 	.byte	0x04, 0x17
        /*001a*/ 	.short	(.L_20 - .L_19)
.L_19:
        /*001c*/ 	.word	0x00000000
        /*0020*/ 	.short	0x000c
        /*0022*/ 	.short	0x0040
        /*0024*/ 	.byte	0x00, 0xf4, 0x21, 0x00


	//----- nvinfo : EIATTR_KPARAM_INFO
	.align		4
.L_20:
        /*0028*/ 	.byte	0x04, 0x17
        /*002a*/ 	.short	(.L_22 - .L_21)
.L_21:
        /*002c*/ 	.word	0x00000000
        /*0030*/ 	.short	0x000b
        /*0032*/ 	.short	0x0038
        /*0034*/ 	.byte	0x00, 0xf0, 0x11, 0x00


	//----- nvinfo : EIATTR_KPARAM_INFO
	.align		4
.L_22:
        /*0038*/ 	.byte	0x04, 0x17
        /*003a*/ 	.short	(.L_24 - .L_23)
.L_23:
        /*003c*/ 	.word	0x00000000
        /*0040*/ 	.short	0x000a
        /*0042*/ 	.short	0x0034
        /*0044*/ 	.byte	0x00, 0xf0, 0x11, 0x00


	//----- nvinfo : EIATTR_KPARAM_INFO
	.align		4
.L_24:
        /*0048*/ 	.byte	0x04, 0x17
        /*004a*/ 	.short	(.L_26 - .L_25)
.L_25:
        /*004c*/ 	.word	0x00000000
        /*0050*/ 	.short	0x0009
        /*0052*/ 	.short	0x0030
        /*0054*/ 	.byte	0x00, 0xf0, 0x11, 0x00


	//----- nvinfo : EIATTR_KPARAM_INFO
	.align		4
.L_26:
        /*0058*/ 	.byte	0x04, 0x17
        /*005a*/ 	.short	(.L_28 - .L_27)
.L_27:
        /*005c*/ 	.word	0x00000000
        /*0060*/ 	.short	0x0008
        /*0062*/ 	.short	0x002c
        /*0064*/ 	.byte	0x00, 0xf0, 0x11, 0x00


	//----- nvinfo : EIATTR_KPARAM_INFO
	.align		4
.L_28:
        /*0068*/ 	.byte	0x04, 0x17
        /*006a*/ 	.short	(.L_30 - .L_29)
.L_29:
        /*006c*/ 	.word	0x00000000
        /*0070*/ 	.short	0x0007
        /*0072*/ 	.short	0x0028
        /*0074*/ 	.byte	0x00, 0xf0, 0x11, 0x00


	//----- nvinfo : EIATTR_KPARAM_INFO
	.align		4
.L_30:
        /*0078*/ 	.byte	0x04, 0x17
        /*007a*/ 	.short	(.L_32 - .L_31)
.L_31:
        /*007c*/ 	.word	0x00000000
        /*0080*/ 	.short	0x0006
        /*0082*/ 	.short	0x0024
        /*0084*/ 	.byte	0x00, 0xf0, 0x11, 0x00


	//----- nvinfo : EIATTR_KPARAM_INFO
	.align		4
.L_32:
        /*0088*/ 	.byte	0x04, 0x17
        /*008a*/ 	.short	(.L_34 - .L_33)
.L_33:
        /*008c*/ 	.word	0x00000000
        /*0090*/ 	.short	0x0005
        /*0092*/ 	.short	0x0020
        /*0094*/ 	.byte	0x00, 0xf0, 0x11, 0x00


	//----- nvinfo : EIATTR_KPARAM_INFO
	.align		4
.L_34:
        /*0098*/ 	.byte	0x04, 0x17
        /*009a*/ 	.short	(.L_36 - .L_35)
.L_35:
        /*009c*/ 	.word	0x00000000
        /*00a0*/ 	.short	0x0004
        /*00a2*/ 	.short	0x001c
        /*00a4*/ 	.byte	0x00, 0xf0, 0x11, 0x00


	//----- nvinfo : EIATTR_KPARAM_INFO
	.align		4
.L_36:
        /*00a8*/ 	.byte	0x04, 0x17
        /*00aa*/ 	.short	(.L_38 - .L_37)
.L_37:
        /*00ac*/ 	.word	0x00000000
        /*00b0*/ 	.short	0x0003
        /*00b2*/ 	.short	0x0018
        /*00b4*/ 	.byte	0x00, 0xf0, 0x11, 0x00


	//----- nvinfo : EIATTR_KPARAM_INFO
	.align		4
.L_38:
        /*00b8*/ 	.byte	0x04, 0x17
        /*00ba*/ 	.short	(.L_40 - .L_39)
.L_39:
        /*00bc*/ 	.word	0x00000000
        /*00c0*/ 	.short	0x0002
        /*00c2*/ 	.short	0x0010
        /*00c4*/ 	.byte	0x00, 0xf4, 0x21, 0x00


	//----- nvinfo : EIATTR_KPARAM_INFO
	.align		4
.L_40:
        /*00c8*/ 	.byte	0x04, 0x17
        /*00ca*/ 	.short	(.L_42 - .L_41)
.L_41:
        /*00cc*/ 	.word	0x00000000
        /*00d0*/ 	.short	0x0001
        /*00d2*/ 	.short	0x0008
        /*00d4*/ 	.byte	0x00, 0xf4, 0x21, 0x00


	//----- nvinfo : EIATTR_KPARAM_INFO
	.align		4
.L_42:
        /*00d8*/ 	.byte	0x04, 0x17
        /*00da*/ 	.short	(.L_44 - .L_43)
.L_43:
        /*00dc*/ 	.word	0x00000000
        /*00e0*/ 	.short	0x0000
        /*00e2*/ 	.short	0x0000
        /*00e4*/ 	.byte	0x00, 0xf4, 0x21, 0x00


	//----- nvinfo : EIATTR_AT_ENTRY_FRAGMENTS
	.align		4
.L_44:
        /*00e8*/ 	.byte	0x04, 0x4f
        /*00ea*/ 	.short	(.L_46 - .L_45)


	//   ....[0]....
.L_45:
        /*00ec*/ 	.word	0x00000004


	//----- nvinfo : EIATTR_RESERVED_SMEM_USED
	.align		4
.L_46:
        /*00f0*/ 	.byte	0x01, 0x41
	.zero		2


	//----- nvinfo : EIATTR_SPARSE_MMA_MASK
	.align		4
        /*00f4*/ 	.byte	0x03, 0x50
        /*00f6*/ 	.short	0x0000


	//----- nvinfo : EIATTR_TCGEN05_1CTA_USED
	.align		4
        /*00f8*/ 	.byte	0x01, 0x51
	.zero		2


	//----- nvinfo : EIATTR_MAXREG_COUNT
	.align		4
        /*00fc*/ 	.byte	0x03, 0x1b
        /*00fe*/ 	.short	0x00ff


	//----- nvinfo : EIATTR_NUM_BARRIERS
	.align		4
        /*0100*/ 	.byte	0x02, 0x4c
        /*0102*/ 	.byte	0x01
	.zero		1


	//----- nvinfo : EIATTR_INT_WARP_WIDE_INSTR_OFFSETS
	.align		4
        /*0104*/ 	.byte	0x04, 0x31
        /*0106*/ 	.short	(.L_48 - .L_47)


	//   ....[0]....
.L_47:
        /*0108*/ 	.word	0x00002fe0


	//   ....[1]....
        /*010c*/ 	.word	0x00003010


	//   ....[2]....
        /*0110*/ 	.word	0x00003130


	//   ....[3]....
        /*0114*/ 	.word	0x000096c0


	//   ....[4]....
        /*0118*/ 	.word	0x00009710


	//----- nvinfo : EIATTR_COOP_GROUP_MASK_REGIDS
	.align		4
.L_48:
        /*011c*/ 	.byte	0x04, 0x29
        /*011e*/ 	.short	(.L_50 - .L_49)


	//   ....[0]....
.L_49:
        /*0120*/ 	.word	0xffffffff


	//   ....[1]....
        /*0124*/ 	.word	0xffffffff


	//   ....[2]....
        /*0128*/ 	.word	0xffffffff


	//   ....[3]....
        /*012c*/ 	.word	0xffffffff


	//----- nvinfo : EIATTR_COOP_GROUP_INSTR_OFFSETS
	.align		4
.L_50:
        /*0130*/ 	.byte	0x04, 0x28
        /*0132*/ 	.short	(.L_52 - .L_51)


	//   ....[0]....
.L_51:
        /*0134*/ 	.word	0x00000060


	//   ....[1]....
        /*0138*/ 	.word	0x00000320


	//   ....[2]....
        /*013c*/ 	.word	0x00009550


	//   ....[3]....
        /*0140*/ 	.word	0x000097c0


	//----- nvinfo : EIATTR_VRC_CTA_INIT_COUNT
	.align		4
.L_52:
        /*0144*/ 	.byte	0x02, 0x4a
        /*0146*/ 	.byte	0x80
	.zero		1


	//----- nvinfo : EIATTR_MBARRIER_INSTR_OFFSETS
	.align		4
        /*0148*/ 	.byte	0x04, 0x39
        /*014a*/ 	.short	(.L_54 - .L_53)


	//   ....[0]....
.L_53:
        /*014c*/ 	.word	0x00003220
        /*0150*/ 	.word	0x000000ff
        /*0154*/ 	.word	0x00000000
        /*0158*/ 	.short	0x0100
        /*015a*/ 	.byte	0x0c
	.zero		1


	//   ....[1]....
        /*015c*/ 	.word	0x00003300
        /*0160*/ 	.word	0x000000ff
        /*0164*/ 	.word	0x00012008
        /*0168*/ 	.short	0x0100
        /*016a*/ 	.byte	0x0a
	.zero		1


	//   ....[2]....
        /*016c*/ 	.word	0x000064b0
        /*0170*/ 	.word	0x000000ff
        /*0174*/ 	.word	0x00000000
        /*0178*/ 	.short	0x010a
        /*017a*/ 	.byte	0x0d
	.zero		1


	//   ....[3]....
        /*017c*/ 	.word	0x000074d0
        /*0180*/ 	.word	0x000000ff
        /*0184*/ 	.word	0x00000000
        /*0188*/ 	.short	0x010a
        /*018a*/ 	.byte	0x0c
	.zero		1


	//   ....[4]....
        /*018c*/ 	.word	0x000075f0
        /*0190*/ 	.word	0x000000ff
        /*0194*/ 	.word	0x00012000
        /*0198*/ 	.short	0x0108
        /*019a*/ 	.byte	0x0a
	.zero		1


	//   ....[5]....
        /*019c*/ 	.word	0x000076d0
        /*01a0*/ 	.word	0x000000ff
        /*01a4*/ 	.word	0x00012008
        /*01a8*/ 	.short	0x0108
        /*01aa*/ 	.byte	0x0a
	.zero		1


	//   ....[6]....
        /*01ac*/ 	.word	0x000097e0
        /*01b0*/ 	.word	0x000000ff
        /*01b4*/ 	.word	0x00000000
        /*01b8*/ 	.short	0x010a
        /*01ba*/ 	.byte	0x0d
	.zero		1


	//   ....[7]....
        /*01bc*/ 	.word	0x00009810
        /*01c0*/ 	.word	0x000000ff
        /*01c4*/ 	.word	0x00000000
        /*01c8*/ 	.short	0x010a
        /*01ca*/ 	.byte	0x0c
	.zero		1


	//----- nvinfo : EIATTR_NUM_MBARRIERS
	.align		4
.L_54:
        /*01cc*/ 	.byte	0x03, 0x38
        /*01ce*/ 	.short	0x0002


	//----- nvinfo : EIATTR_EXIT_INSTR_OFFSETS
	.align		4
        /*01d0*/ 	.byte	0x04, 0x1c
        /*01d2*/ 	.short	(.L_56 - .L_55)


	//   ....[0]....
.L_55:
        /*01d4*/ 	.word	0x000097d0


	//----- nvinfo : EIATTR_REQNTID
	.align		4
.L_56:
        /*01d8*/ 	.byte	0x04, 0x10
        /*01da*/ 	.short	(.L_58 - .L_57)
.L_57:
        /*01dc*/ 	.word	0x00000080
        /*01e0*/ 	.word	0x00000001
        /*01e4*/ 	.word	0x00000001


	//----- nvinfo : EIATTR_CRS_STACK_SIZE
	.align		4
.L_58:
        /*01e8*/ 	.byte	0x04, 0x1e
        /*01ea*/ 	.short	(.L_60 - .L_59)
.L_59:
        /*01ec*/ 	.word	0x00000000


	//----- nvinfo : EIATTR_CBANK_PARAM_SIZE
	.align		4
.L_60:
        /*01f0*/ 	.byte	0x03, 0x19
        /*01f2*/ 	.short	0x0050


	//----- nvinfo : EIATTR_PARAM_CBANK
	.align		4
        /*01f4*/ 	.byte	0x04, 0x0a
        /*01f6*/ 	.short	(.L_62 - .L_61)
	.align		4
.L_61:
        /*01f8*/ 	.word	index@(.nv.constant0.matmul_kernel)
        /*01fc*/ 	.short	0x0380
        /*01fe*/ 	.short	0x0050


	//----- nvinfo : EIATTR_SW_WAR
	.align		4
.L_62:
        /*0200*/ 	.byte	0x04, 0x36
        /*0202*/ 	.short	(.L_64 - .L_63)
.L_63:
        /*0204*/ 	.word	0x00000008
.L_64:


//--------------------- .nv.compat                --------------------------
	.section	.nv.compat,"",@"SHT_CUDA_COMPAT_INFO"
	.align	4
        /*0000*/ 	.byte	0x02, 0x02, 0x02, 0x00, 0x02, 0x05, 0x05, 0x00, 0x02, 0x03, 0x00, 0x00, 0x02, 0x06, 0x01, 0x00


//--------------------- .nv.callgraph             --------------------------
	.section	.nv.callgraph,"",@"SHT_CUDA_CALLGRAPH"
	.align	4
	.sectionentsize	8
	.align		4
        /*0000*/ 	.word	0x00000000
	.align		4
        /*0004*/ 	.word	0xffffffff
	.align		4
        /*0008*/ 	.word	0x00000000
	.align		4
        /*000c*/ 	.word	0xfffffffe
	.align		4
        /*0010*/ 	.word	0x00000000
	.align		4
        /*0014*/ 	.word	0xfffffffd
	.align		4
        /*0018*/ 	.word	0x00000000
	.align		4
        /*001c*/ 	.word	0xfffffffc


//--------------------- .text.matmul_kernel       --------------------------
	.section	.text.matmul_kernel,"ax",@progbits
	.align	128
        .global         matmul_kernel
        .type           matmul_kernel,@function
        .size           matmul_kernel,(.L_x_20 - matmul_kernel)
        .other          matmul_kernel,@"STO_CUDA_ENTRY STV_DEFAULT"
matmul_kernel:
.text.matmul_kernel:
[----:B------:R-:W1:Y:S01]  /*0000*/  LDC R1, c[0x0][0x37c] ;  /* 0x0000df00ff017b82 */ /* 0x000e620000000800 */
[----:B------:R-:W2:Y:S02]  /*0010*/  S2R R69, SR_TID.X ;  /* 0x0000000000457919 */ /* 0x000ea40000002100 */
[----:B--2---:R-:W-:-:S13]  /*0020*/  ISETP.GE.U32.AND P0, PT, R69, 0x20, PT ;  /* 0x000000204500780c */ /* 0x004fda0003f06070 */
[----:B------:R-:W-:Y:S02]  /*0030*/  VOTEU.ANY UP0, P0 ;  /* 0x0000000000ff7886 */ /* 0x000fe40000000100 */
[----:B-1----:R-:W-:Y:S05]  /*0040*/  BRA.U UP0, `(.L_x_0) ;  /* 0x0000000100b87547 */ /* 0x002fea000b800000 */
[----:B------:R-:W1:Y:S01]  /*0050*/  S2UR UR6, SR_CgaCtaId ;  /* 0x00000000000679c3 */ /* 0x000e620000008800 */
[----:B------:R-:W-:Y:S01]  /*0060*/  NOP ;  /* 0x0000000000007918 */ /* 0x000fe20000000000 */
[----:B------:R-:W-:Y:S02]  /*0070*/  UMOV UR4, 0x40 ;  /* 0x0000004000047882 */ /* 0x000fe40000000000 */
[----:B-1----:R-:W-:-:S09]  /*0080*/  ULEA UR4, UR6, UR4, 0x18 ;  /* 0x0000000406047291 */ /* 0x002fd2000f8ec0ff */
[----:B------:R-:W1:Y:S01]  /*0090*/  LDS.U8 R0, [UR4] ;  /* 0x00000004ff007984 */ /* 0x000e620008000000 */
[----:B------:R-:W-:Y:S02]  /*00a0*/  UMOV UR4, 0x400 ;  /* 0x0000040000047882 */ /* 0x000fe40000000000 */
[----:B------:R-:W-:Y:S01]  /*00b0*/  ULEA UR4, UR6, UR4, 0x18 ;  /* 0x0000000406047291 */ /* 0x000fe2000f8ec0ff */
[----:B-1----:R-:W-:-:S13]  /*00c0*/  ISETP.NE.AND P0, PT, R0, RZ, PT ;  /* 0x000000ff0000720c */ /* 0x002fda0003f05270 */
[----:B------:R-:W-:Y:S05]  /*00d0*/  @P0 BRA `(.L_x_1) ;  /* 0x00000000007c0947 */ /* 0x000fea0003800000 */
[----:B------:R-:W-:-:S13]  /*00e0*/  ELECT P0, URZ, PT ;  /* 0x0000000000ff782f */ /* 0x000fda0003800000 */
[----:B------:R-:W-:Y:S05]  /*00f0*/  @!P0 BRA `(.L_x_2) ;  /* 0x0000000000848947 */ /* 0x000fea0003800000 */
[----:B------:R-:W-:Y:S01]  /*0100*/  UMOV UR5, 0x4 ;  /* 0x0000000400057882 */ /* 0x000fe20000000000 */
[----:B------:R-:W-:Y:S02]  /*0110*/  IMAD.MOV.U32 R4, RZ, RZ, 0x1 ;  /* 0x00000001ff047424 */ /* 0x000fe400078e00ff */
[----:B------:R-:W-:Y:S02]  /*0120*/  IMAD.MOV.U32 R5, RZ, RZ, 0xf ;  /* 0x0000000fff057424 */ /* 0x000fe400078e00ff */
[----:B------:R-:W-:Y:S04]  /*0130*/  DEPBAR.LE SB1, 0x36 ;  /* 0x00009d800000791a */ /* 0x000fe80000000000 */
[----:B------:R-:W1:Y:S02]  /*0140*/  UTCATOMSWS.FIND_AND_SET.ALIGN UP1, UR5, UR5 ;  /* 0x00000005000575e3 */ /* 0x000e640008020800 */
[----:B-1----:R-:W-:-:S04]  /*0150*/  PLOP3.LUT P0, PT, PT, PT, UP1, 0x80, 0x8 ;  /* 0x000000000008781c */ /* 0x002fc80003f0f018 */
[----:B------:R-:W-:-:S04]  /*0160*/  SEL R0, RZ, 0xffffffff, !P0 ;  /* 0xffffffffff007807 */ /* 0x000fc80004000000 */
[----:B------:R-:W-:Y:S01]  /*0170*/  ISETP.NE.AND P0, PT, R0, RZ, PT ;  /* 0x000000ff0000720c */ /* 0x000fe20003f05270 */
[----:B------:R-:W-:-:S12]  /*0180*/  IMAD.U32 R0, RZ, RZ, UR5 ;  /* 0x00000005ff007e24 */ /* 0x000fd8000f8e00ff */
[----:B------:R-:W-:Y:S05]  /*0190*/  @P0 BRA `(.L_x_3) ;  /* 0x0000000000240947 */ /* 0x000fea0003800000 */
.L_x_4:
[----:B------:R-:W-:Y:S05]  /*01a0*/  NANOSLEEP 0x64 ;  /* 0x000000640000795d */ /* 0x000fea0003800000 */
[----:B------:R-:W-:-:S05]  /*01b0*/  UMOV UR5, 0x4 ;  /* 0x0000000400057882 */ /* 0x000fca0000000000 */
[----:B------:R-:W-:Y:S04]  /*01c0*/  DEPBAR.LE SB1, 0x36 ;  /* 0x00009d800000791a */ /* 0x000fe80000000000 */
[----:B------:R-:W1:Y:S02]  /*01d0*/  UTCATOMSWS.FIND_AND_SET.ALIGN UP1, UR5, UR5 ;  /* 0x00000005000575e3 */ /* 0x000e640008020800 */
[----:B-1----:R-:W-:-:S04]  /*01e0*/  PLOP3.LUT P0, PT, PT, PT, UP1, 0x80, 0x8 ;  /* 0x000000000008781c */ /* 0x002fc80003f0f018 */
[----:B------:R-:W-:-:S04]  /*01f0*/  SEL R0, RZ, 0xffffffff, !P0 ;  /* 0xffffffffff007807 */ /* 0x000fc80004000000 */
[----:B------:R-:W-:Y:S01]  /*0200*/  ISETP.NE.AND P0, PT, R0, RZ, PT ;  /* 0x000000ff0000720c */ /* 0x000fe20003f05270 */
[----:B------:R-:W-:-:S12]  /*0210*/  IMAD.U32 R0, RZ, RZ, UR5 ;  /* 0x00000005ff007e24 */ /* 0x000fd8000f8e00ff */
[----:B------:R-:W-:Y:S05]  /*0220*/  @!P0 BRA `(.L_x_4) ;  /* 0xfffffffc00dc8947 */ /* 0x000fea000383ffff */
.L_x_3:
[C---:B------:R-:W-:Y:S01]  /*0230*/  VIADD R3, R0.reuse, 0x10 ;  /* 0x0000001000037836 */ /* 0x040fe20000000000 */
[----:B------:R-:W-:Y:S01]  /*0240*/  UMOV UR5, 0x50 ;  /* 0x0000005000057882 */ /* 0x000fe20000000000 */
[----:B------:R-:W-:Y:S01]  /*0250*/  SHF.L.U32 R2, R5, R0, RZ ;  /* 0x0000000005027219 */ /* 0x000fe200000006ff */
[----:B------:R-:W-:Y:S01]  /*0260*/  ULEA UR5, UR6, UR5, 0x18 ;  /* 0x0000000506057291 */ /* 0x000fe2000f8ec0ff */
[----:B------:R-:W-:Y:S01]  /*0270*/  IMAD.SHL.U32 R0, R0, 0x20, RZ ;  /* 0x0000002000007824 */ /* 0x000fe200078e00ff */
[----:B------:R-:W-:-:S04]  /*0280*/  SHF.L.U32 R3, R4, R3, RZ ;  /* 0x0000000304037219 */ /* 0x000fc800000006ff */
[----:B------:R-:W-:-:S05]  /*0290*/  LOP3.LUT R2, R3, R2, RZ, 0xfc, !PT ;  /* 0x0000000203027212 */ /* 0x000fca00078efcff */
[----:B------:R1:W-:Y:S04]  /*02a0*/  ATOMS.OR RZ, [UR5], R2 ;  /* 0x00000002ffff798c */ /* 0x0003e8000b000005 */
[----:B------:R1:W-:Y:S01]  /*02b0*/  STS [UR4], R0 ;  /* 0x00000000ff007988 */ /* 0x0003e20008000804 */
[----:B------:R-:W-:Y:S05]  /*02c0*/  BRA `(.L_x_2) ;  /* 0x0000000000107947 */ /* 0x000fea0003800000 */
.L_x_1:
[----:B------:R-:W-:Y:S01]  /*02d0*/  IMAD.MOV.U32 R0, RZ, RZ, -0x1 ;  /* 0xffffffffff007424 */ /* 0x000fe200078e00ff */
[----:B------:R-:W-:-:S04]  /*02e0*/  MOV R2, 0x310 ;  /* 0x0000031000027802 */ /* 0x000fc80000000f00 */
[----:B------:R1:W-:Y:S03]  /*02f0*/  STS [UR4], R0 ;  /* 0x00000000ff007988 */ /* 0x0003e60008000804 */
[----:B-1----:R-:W-:Y:S05]  /*0300*/  CALL.REL.NOINC `($__internal_1_$__cuda_sm10x_tcgen05_guardrail_trap_phase_invalid_during_alloc) ;  /* 0x0000009400587944 */ /* 0x002fea0003c00000 */
.L_x_2:
[----:B------:R-:W-:Y:S05]  /*0310*/  WARPSYNC.ALL ;  /* 0x0000000000007948 */ /* 0x000fea0003800000 */
[----:B------:R-:W-:Y:S01]  /*0320*/  NOP ;  /* 0x0000000000007918 */ /* 0x000fe20000000000 */
.L_x_0:
[----:B------:R-:W2:Y:S01]  /*0330*/  LDC.64 R46, c[0x0][0x398] ;  /* 0x0000e600ff2e7b82 */ /* 0x000ea20000000a00 */
[----:B------:R-:W3:Y:S01]  /*0340*/  S2R R5, SR_CTAID.X ;  /* 0x0000000000057919 */ /* 0x000ee20000002500 */
[----:B------:R-:W-:Y:S01]  /*0350*/  UMOV UR10, 0x400 ;  /* 0x00000400000a7882 */ /* 0x000fe20000000000 */
[----:B------:R-:W4:Y:S01]  /*0360*/  LDCU UR4, c[0x0][0x3a4] ;  /* 0x00007480ff0477ac */ /* 0x000f220008000800 */
[----:B------:R-:W-:Y:S01]  /*0370*/  LOP3.LUT R194, R69, 0x1f, RZ, 0xc0, !PT ;  /* 0x0000001f45c27812 */ /* 0x000fe200078ec0ff */
[----:B------:R-:W5:Y:S03]  /*0380*/  LDCU.128 UR12, c[0x0][0x380] ;  /* 0x00007000ff0c77ac */ /* 0x000f660008000c00 */
[----:B------:R-:W1:Y:S01]  /*0390*/  S2UR UR5, SR_CgaCtaId ;  /* 0x00000000000579c3 */ /* 0x000e620000008800 */
[----:B------:R-:W1:Y:S01]  /*03a0*/  LDCU.64 UR20, c[0x0][0x358] ;  /* 0x00006b00ff1477ac */ /* 0x000e620008000a00 */
[----:B------:R-:W-:-:S06]  /*03b0*/  UMOV UR7, 0x1 ;  /* 0x0000000100077882 */ /* 0x000fcc0000000000 */
[----:B------:R-:W3:Y:S01]  /*03c0*/  LDC.64 R164, c[0x0][0x3a8] ;  /* 0x0000ea00ffa47b82 */ /* 0x000ee20000000a00 */
[----:B-12---:R-:W-:-:S07]  /*03d0*/  VIADD R0, R47, 0x7f ;  /* 0x0000007f2f007836 */ /* 0x006fce0000000000 */
[----:B------:R-:W1:Y:S01]  /*03e0*/  LDC R193, c[0x0][0x3a0] ;  /* 0x0000e800ffc17b82 */ /* 0x000e620000000800 */
[----:B------:R-:W-:Y:S01]  /*03f0*/  SHF.R.S32.HI R3, RZ, 0x1f, R0 ;  /* 0x0000001fff037819 */ /* 0x000fe20000011400 */
[----:B------:R-:W-:-:S03]  /*0400*/  ULEA UR10, UR5, UR10, 0x18 ;  /* 0x0000000a050a7291 */ /* 0x000fc6000f8ec0ff */
[----:B------:R-:W-:-:S03]  /*0410*/  LEA.HI R3, R3, R0, RZ, 0x7 ;  /* 0x0000000003037211 */ /* 0x000fc600078f38ff */
[----:B------:R-:W-:Y:S01]  /*0420*/  BAR.SYNC.DEFER_BLOCKING 0x0 ;  /* 0x0000000000007b1d */ /* 0x000fe20000010000 */
[----:B---3--:R-:W-:Y:S02]  /*0430*/  IABS R8, R5 ;  /* 0x0000000500087213 */ /* 0x008fe40000000000 */
[----:B------:R-:W-:Y:S01]  /*0440*/  SHF.R.S32.HI R4, RZ, 0x7, R3 ;  /* 0x00000007ff047819 */ /* 0x000fe20000011403 */
[----:B------:R-:W-:-:S03]  /*0450*/  IMAD R192, R194, R165, RZ ;  /* 0x000000a5c2c07224 */ /* 0x000fc600078e02ff */
[-C--:B------:R-:W-:Y:S02]  /*0460*/  IABS R7, R4.reuse ;  /* 0x0000000400077213 */ /* 0x080fe40000000000 */
[----:B------:R-:W-:Y:S02]  /*0470*/  IABS R10, R4 ;  /* 0x00000004000a7213 */ /* 0x000fe40000000000 */
[----:B------:R-:W2:Y:S01]  /*0480*/  I2F.RP R0, R7 ;  /* 0x0000000700007306 */ /* 0x000ea20000209400 */
[----:B-1----:R-:W-:Y:S01]  /*0490*/  VIADD R188, R193, 0x1f ;  /* 0x0000001fc1bc7836 */ /* 0x002fe20000000000 */
[----:B------:R-:W1:Y:S06]  /*04a0*/  LDS R14, [UR10] ;  /* 0x0000000aff0e7984 */ /* 0x000e6c0008000800 */
[----:B--2---:R-:W2:Y:S02]  /*04b0*/  MUFU.RCP R0, R0 ;  /* 0x0000000000007308 */ /* 0x004ea40000001000 */
[----:B--2---:R-:W-:-:S02]  /*04c0*/  VIADD R2, R0, 0xffffffe ;  /* 0x0ffffffe00027836 */ /* 0x004fc40000000000 */
[----:B------:R-:W-:-:S04]  /*04d0*/  IMAD.MOV R0, RZ, RZ, -R10 ;  /* 0x000000ffff007224 */ /* 0x000fc800078e0a0a */
[----:B------:R2:W3:Y:S02]  /*04e0*/  F2I.FTZ.U32.TRUNC.NTZ R3, R2 ;  /* 0x0000000200037305 */ /* 0x0004e4000021f000 */
[----:B--2---:R-:W-:Y:S02]  /*04f0*/  IMAD.MOV.U32 R2, RZ, RZ, RZ ;  /* 0x000000ffff027224 */ /* 0x004fe400078e00ff */
[----:B---3--:R-:W-:Y:S01]  /*0500*/  IMAD.MOV R6, RZ, RZ, -R3 ;  /* 0x000000ffff067224 */ /* 0x008fe200078e0a03 */
[----:B-1----:R-:W-:-:S03]  /*0510*/  R2UR UR22, R14 ;  /* 0x000000000e1672ca */ /* 0x002fc600000e0000 */
[----:B------:R-:W-:Y:S02]  /*0520*/  IMAD R9, R6, R7, RZ ;  /* 0x0000000706097224 */ /* 0x000fe400078e02ff */
[----:B------:R-:W-:Y:S02]  /*0530*/  IMAD.MOV.U32 R6, RZ, RZ, R8 ;  /* 0x000000ffff067224 */ /* 0x000fe400078e0008 */
[----:B------:R-:W-:-:S06]  /*0540*/  IMAD.HI.U32 R3, R3, R9, R2 ;  /* 0x0000000903037227 */ /* 0x000fcc00078e0002 */
[----:B------:R-:W-:-:S04]  /*0550*/  IMAD.HI.U32 R3, R3, R6, RZ ;  /* 0x0000000603037227 */ /* 0x000fc800078e00ff */
[----:B------:R-:W-:Y:S01]  /*0560*/  IMAD R0, R3, R0, R6 ;  /* 0x0000000003007224 */ /* 0x000fe200078e0206 */
[----:B------:R-:W-:Y:S04]  /*0570*/  BAR.SYNC.DEFER_BLOCKING 0x0 ;  /* 0x0000000000007b1d */ /* 0x000fe80000010000 */
[----:B------:R-:W-:-:S13]  /*0580*/  ISETP.GT.U32.AND P1, PT, R7, R0, PT ;  /* 0x000000000700720c */ /* 0x000fda0003f24070 */
[----:B------:R-:W-:Y:S02]  /*0590*/  @!P1 IMAD.IADD R0, R0, 0x1, -R7 ;  /* 0x0000000100009824 */ /* 0x000fe400078e0a07 */
[----:B------:R-:W-:Y:S01]  /*05a0*/  @!P1 VIADD R3, R3, 0x1 ;  /* 0x0000000103039836 */ /* 0x000fe20000000000 */
[----:B------:R-:W-:Y:S02]  /*05b0*/  ISETP.NE.AND P1, PT, R4, RZ, PT ;  /* 0x000000ff0400720c */ /* 0x000fe40003f25270 */
[----:B------:R-:W-:Y:S02]  /*05c0*/  ISETP.GE.U32.AND P0, PT, R0, R7, PT ;  /* 0x000000070000720c */ /* 0x000fe40003f06070 */
[----:B------:R-:W-:-:S04]  /*05d0*/  LOP3.LUT R0, R5, R4, RZ, 0x3c, !PT ;  /* 0x0000000405007212 */ /* 0x000fc800078e3cff */
[----:B------:R-:W-:Y:S01]  /*05e0*/  ISETP.GE.AND P2, PT, R0, RZ, PT ;  /* 0x000000ff0000720c */ /* 0x000fe20003f46270 */
[----:B------:R-:W-:-:S06]  /*05f0*/  VIADD R0, R46, 0x3f ;  /* 0x0000003f2e007836 */ /* 0x000fcc0000000000 */
[----:B------:R-:W-:-:S04]  /*0600*/  @P0 VIADD R3, R3, 0x1 ;  /* 0x0000000103030836 */ /* 0x000fc80000000000 */
[----:B------:R-:W-:Y:S01]  /*0610*/  IMAD.MOV.U32 R8, RZ, RZ, R3 ;  /* 0x000000ffff087224 */ /* 0x000fe200078e0003 */
[----:B------:R-:W-:-:S03]  /*0620*/  SHF.R.S32.HI R3, RZ, 0x1f, R0 ;  /* 0x0000001fff037819 */ /* 0x000fc60000011400 */
[----:B------:R-:W-:Y:S01]  /*0630*/  @!P2 IMAD.MOV R8, RZ, RZ, -R8 ;  /* 0x000000ffff08a224 */ /* 0x000fe200078e0a08 */
[----:B------:R-:W-:Y:S02]  /*0640*/  LEA.HI R3, R3, R0, RZ, 0x6 ;  /* 0x0000000003037211 */ /* 0x000fe400078f30ff */
[----:B------:R-:W-:-:S04]  /*0650*/  @!P1 LOP3.LUT R8, RZ, R4, RZ, 0x33, !PT ;  /* 0x00000004ff089212 */ /* 0x000fc800078e33ff */
[----:B------:R-:W-:Y:S01]  /*0660*/  LEA.HI.SX32 R3, R3, -R8, 0x1a ;  /* 0x8000000803037211 */ /* 0x000fe200078fd2ff */
[----:B------:R-:W-:-:S03]  /*0670*/  IMAD.MOV R6, RZ, RZ, -R8 ;  /* 0x000000ffff067224 */ /* 0x000fc600078e0a08 */
[----:B------:R-:W-:Y:S01]  /*0680*/  VIMNMX R9, PT, PT, R3, 0x1, PT ;  /* 0x0000000103097848 */ /* 0x000fe20003fe0100 */
[----:B------:R-:W-:-:S03]  /*0690*/  IMAD R10, R4, R6, R5 ;  /* 0x00000006040a7224 */ /* 0x000fc600078e0205 */
[----:B------:R-:W-:Y:S02]  /*06a0*/  IABS R7, R9 ;  /* 0x0000000900077213 */ /* 0x000fe40000000000 */
[----:B------:R-:W-:Y:S02]  /*06b0*/  IABS R6, R10 ;  /* 0x0000000a00067213 */ /* 0x000fe40000000000 */
[----:B------:R-:W1:Y:S08]  /*06c0*/  I2F.RP R0, R7 ;  /* 0x0000000700007306 */ /* 0x000e700000209400 */
[----:B-1----:R-:W1:Y:S02]  /*06d0*/  MUFU.RCP R0, R0 ;  /* 0x0000000000007308 */ /* 0x002e640000001000 */
[----:B-1----:R-:W-:Y:S01]  /*06e0*/  VIADD R2, R0, 0xffffffe ;  /* 0x0ffffffe00027836 */ /* 0x002fe20000000000 */
[----:B------:R-:W-:-:S05]  /*06f0*/  IABS R0, R47 ;  /* 0x0000002f00007213 */ /* 0x000fca0000000000 */
[----:B------:R1:W2:Y:S02]  /*0700*/  F2I.FTZ.U32.TRUNC.NTZ R3, R2 ;  /* 0x0000000200037305 */ /* 0x0002a4000021f000 */
[----:B-1----:R-:W-:Y:S02]  /*0710*/  IMAD.MOV.U32 R2, RZ, RZ, RZ ;  /* 0x000000ffff027224 */ /* 0x002fe400078e00ff */
[----:B--2---:R-:W-:-:S04]  /*0720*/  IMAD.MOV R11, RZ, RZ, -R3 ;  /* 0x000000ffff0b7224 */ /* 0x004fc800078e0a03 */
[----:B------:R-:W-:Y:S01]  /*0730*/  IMAD.MOV.U32 R4, RZ, RZ, R11 ;  /* 0x000000ffff047224 */ /* 0x000fe200078e000b */
[----:B------:R-:W-:-:S03]  /*0740*/  IABS R11, R9 ;  /* 0x00000009000b7213 */ /* 0x000fc60000000000 */
[----:B------:R-:W-:Y:S02]  /*0750*/  IMAD R5, R4, R7, RZ ;  /* 0x0000000704057224 */ /* 0x000fe400078e02ff */
[----:B------:R-:W-:Y:S02]  /*0760*/  IMAD.MOV.U32 R4, RZ, RZ, R6 ;  /* 0x000000ffff047224 */ /* 0x000fe400078e0006 */
[----:B------:R-:W-:Y:S01]  /*0770*/  IMAD.HI.U32 R3, R3, R5, R2 ;  /* 0x0000000503037227 */ /* 0x000fe200078e0002 */
[----:B------:R-:W1:Y:S03]  /*0780*/  I2F.RP R6, R0 ;  /* 0x0000000000067306 */ /* 0x000e660000209400 */
[----:B------:R-:W-:Y:S01]  /*0790*/  IMAD.MOV R2, RZ, RZ, -R11 ;  /* 0x000000ffff027224 */ /* 0x000fe200078e0a0b */
[----:B------:R-:W-:Y:S01]  /*07a0*/  IABS R11, R46 ;  /* 0x0000002e000b7213 */ /* 0x000fe20000000000 */
[----:B------:R-:W-:-:S04]  /*07b0*/  IMAD.HI.U32 R3, R3, R4, RZ ;  /* 0x0000000403037227 */ /* 0x000fc800078e00ff */
[----:B------:R-:W-:Y:S02]  /*07c0*/  IMAD R2, R3, R2, R4 ;  /* 0x0000000203027224 */ /* 0x000fe400078e0204 */
[----:B------:R-:W2:Y:S03]  /*07d0*/  I2F.RP R4, R11 ;  /* 0x0000000b00047306 */ /* 0x000ea60000209400 */
[----:B------:R-:W-:-:S05]  /*07e0*/  ISETP.GT.U32.AND P1, PT, R7, R2, PT ;  /* 0x000000020700720c */ /* 0x000fca0003f24070 */
[----:B-1----:R-:W-:Y:S08]  /*07f0*/  MUFU.RCP R6, R6 ;  /* 0x0000000600067308 */ /* 0x002ff00000001000 */
[----:B------:R-:W-:Y:S01]  /*0800*/  @!P1 IMAD.IADD R2, R2, 0x1, -R7 ;  /* 0x0000000102029824 */ /* 0x000fe200078e0a07 */
[----:B--2---:R-:W1:Y:S01]  /*0810*/  MUFU.RCP R4, R4 ;  /* 0x0000000400047308 */ /* 0x004e620000001000 */
[----:B------:R-:W-:Y:S01]  /*0820*/  @!P1 VIADD R3, R3, 0x1 ;  /* 0x0000000103039836 */ /* 0x000fe20000000000 */
[----:B------:R-:W-:-:S02]  /*0830*/  ISETP.NE.AND P1, PT, R9, RZ, PT ;  /* 0x000000ff0900720c */ /* 0x000fc40003f25270 */
[----:B------:R-:W-:Y:S02]  /*0840*/  ISETP.GE.U32.AND P0, PT, R2, R7, PT ;  /* 0x000000070200720c */ /* 0x000fe40003f06070 */
[----:B------:R-:W-:Y:S02]  /*0850*/  LOP3.LUT R2, R10, R9, RZ, 0x3c, !PT ;  /* 0x000000090a027212 */ /* 0x000fe400078e3cff */
[----:B------:R-:W-:Y:S02]  /*0860*/  LOP3.LUT R7, R69, 0x3f, RZ, 0xc0, !PT ;  /* 0x0000003f45077812 */ /* 0x000fe400078ec0ff */
[----:B------:R-:W-:-:S07]  /*0870*/  ISETP.GE.AND P2, PT, R2, RZ, PT ;  /* 0x000000ff0200720c */ /* 0x000fce0003f46270 */
[----:B------:R-:W-:-:S04]  /*0880*/  @P0 VIADD R3, R3, 0x1 ;  /* 0x0000000103030836 */ /* 0x000fc80000000000 */
[----:B------:R-:W-:Y:S02]  /*0890*/  IMAD.MOV.U32 R12, RZ, RZ, R3 ;  /* 0x000000ffff0c7224 */ /* 0x000fe400078e0003 */
[----:B-1----:R-:W-:Y:S02]  /*08a0*/  VIADD R3, R4, 0xffffffe ;  /* 0x0ffffffe04037836 */ /* 0x002fe40000000000 */
[----:B------:R-:W-:Y:S01]  /*08b0*/  @!P2 IMAD.MOV R12, RZ, RZ, -R12 ;  /* 0x000000ffff0ca224 */ /* 0x000fe200078e0a0c */
[----:B------:R-:W-:Y:S01]  /*08c0*/  @!P1 LOP3.LUT R12, RZ, R9, RZ, 0x33, !PT ;  /* 0x00000009ff0c9212 */ /* 0x000fe200078e33ff */
[----:B------:R-:W-:Y:S02]  /*08d0*/  VIADD R4, R6, 0xffffffe ;  /* 0x0ffffffe06047836 */ /* 0x000fe40000000000 */
[----:B------:R-:W1:Y:S02]  /*08e0*/  F2I.FTZ.U32.TRUNC.NTZ R3, R3 ;  /* 0x0000000300037305 */ /* 0x000e64000021f000 */
[----:B------:R-:W-:-:S04]  /*08f0*/  IMAD.MOV R2, RZ, RZ, -R12 ;  /* 0x000000ffff027224 */ /* 0x000fc800078e0a0c */
[----:B------:R-:W-:Y:S02]  /*0900*/  IMAD R2, R9, R2, R10 ;  /* 0x0000000209027224 */ /* 0x000fe400078e020a */
[----:B------:R2:W3:Y:S02]  /*0910*/  F2I.FTZ.U32.TRUNC.NTZ R5, R4 ;  /* 0x0000000400057305 */ /* 0x0004e4000021f000 */
[----:B------:R-:W-:-:S04]  /*0920*/  IMAD.IADD R2, R8, 0x1, R2 ;  /* 0x0000000108027824 */ /* 0x000fc800078e0202 */
[----:B------:R-:W-:Y:S02]  /*0930*/  IMAD R68, R2, 0x40, R7 ;  /* 0x0000004002447824 */ /* 0x000fe400078e0207 */
[--C-:B-1----:R-:W-:Y:S02]  /*0940*/  IMAD.MOV R6, RZ, RZ, -R3.reuse ;  /* 0x000000ffff067224 */ /* 0x102fe400078e0a03 */
[----:B------:R-:W-:Y:S01]  /*0950*/  IMAD.MOV.U32 R2, RZ, RZ, RZ ;  /* 0x000000ffff027224 */ /* 0x000fe200078e00ff */
[----:B------:R-:W-:Y:S01]  /*0960*/  IABS R190, R68 ;  /* 0x0000004400be7213 */ /* 0x000fe20000000000 */
[----:B------:R-:W-:Y:S01]  /*0970*/  IMAD R9, R6, R11, RZ ;  /* 0x0000000b06097224 */ /* 0x000fe200078e02ff */
[----:B------:R-:W-:Y:S01]  /*0980*/  ISETP.GE.AND P4, PT, R68, RZ, PT ;  /* 0x000000ff4400720c */ /* 0x000fe20003f86270 */
[----:B--2---:R-:W-:Y:S02]  /*0990*/  IMAD.MOV.U32 R4, RZ, RZ, RZ ;  /* 0x000000ffff047224 */ /* 0x004fe400078e00ff */
[----:B------:R-:W-:Y:S01]  /*09a0*/  IMAD.HI.U32 R3, R3, R9, R2 ;  /* 0x0000000903037227 */ /* 0x000fe200078e0002 */
[----:B------:R-:W-:-:S03]  /*09b0*/  SHF.R.U32.HI R9, RZ, 0x5, R69 ;  /* 0x00000005ff097819 */ /* 0x000fc60000011645 */
[----:B------:R-:W-:Y:S01]  /*09c0*/  IMAD.SHL.U32 R2, R12, 0x80, RZ ;  /* 0x000000800c027824 */ /* 0x000fe200078e00ff */
[----:B------:R-:W-:Y:S01]  /*09d0*/  SGXT.U32 R9, R9, 0x2 ;  /* 0x000000020909781a */ /* 0x000fe20000000000 */
[----:B------:R-:W-:-:S03]  /*09e0*/  IMAD.HI.U32 R3, R3, R190, RZ ;  /* 0x000000be03037227 */ /* 0x000fc600078e00ff */
[----:B------:R-:W-:Y:S01]  /*09f0*/  LOP3.LUT R9, R2, R9, RZ, 0xfc, !PT ;  /* 0x0000000902097212 */ /* 0x000fe200078efcff */
[----:B---3--:R-:W-:Y:S02]  /*0a00*/  IMAD.MOV R13, RZ, RZ, -R5 ;  /* 0x000000ffff0d7224 */ /* 0x008fe400078e0a05 */
[----:B------:R-:W-:Y:S01]  /*0a10*/  IMAD.MOV R3, RZ, RZ, -R3 ;  /* 0x000000ffff037224 */ /* 0x000fe200078e0a03 */
[----:B------:R-:W-:Y:S01]  /*0a20*/  LOP3.LUT R12, R9, 0x4, RZ, 0xfc, !PT ;  /* 0x00000004090c7812 */ /* 0x000fe200078efcff */
[----:B------:R-:W-:Y:S01]  /*0a30*/  IMAD R13, R13, R0, RZ ;  /* 0x000000000d0d7224 */ /* 0x000fe200078e02ff */
[----:B------:R-:W-:Y:S01]  /*0a40*/  LOP3.LUT R16, R9, 0x7c, RZ, 0xfc, !PT ;  /* 0x0000007c09107812 */ /* 0x000fe200078efcff */
[----:B------:R-:W-:Y:S01]  /*0a50*/  IMAD R190, R11, R3, R190 ;  /* 0x000000030bbe7224 */ /* 0x000fe200078e02be */
[----:B------:R-:W-:Y:S01]  /*0a60*/  IABS R8, R9 ;  /* 0x0000000900087213 */ /* 0x000fe20000000000 */
[----:B------:R-:W-:Y:S01]  /*0a70*/  IMAD.HI.U32 R5, R5, R13, R4 ;  /* 0x0000000d05057227 */ /* 0x000fe200078e0004 */
[----:B------:R-:W-:-:S02]  /*0a80*/  IABS R10, R12 ;  /* 0x0000000c000a7213 */ /* 0x000fc40000000000 */
[----:B------:R-:W-:Y:S01]  /*0a90*/  ISETP.GT.U32.AND P0, PT, R11, R190, PT ;  /* 0x000000be0b00720c */ /* 0x000fe20003f04070 */
[----:B------:R-:W-:Y:S01]  /*0aa0*/  IMAD.SHL.U32 R3, R69, 0x10, RZ ;  /* 0x0000001045037824 */ /* 0x000fe200078e00ff */
[----:B------:R-:W-:Y:S02]  /*0ab0*/  SHF.R.U32.HI R4, RZ, 0x5, R69 ;  /* 0x00000005ff047819 */ /* 0x000fe40000011645 */
[----:B------:R-:W-:Y:S02]  /*0ac0*/  IABS R15, R16 ;  /* 0x00000010000f7213 */ /* 0x000fe40000000000 */
[----:B------:R-:W-:Y:S01]  /*0ad0*/  LOP3.LUT R36, R3, 0x70, RZ, 0xc0, !PT ;  /* 0x0000007003247812 */ /* 0x000fe200078ec0ff */
[C---:B------:R-:W-:Y:S01]  /*0ae0*/  IMAD.HI.U32 R3, R5.reuse, R8, RZ ;  /* 0x0000000805037227 */ /* 0x040fe200078e00ff */
[----:B------:R-:W-:Y:S02]  /*0af0*/  R2UR UR8, R4 ;  /* 0x00000000040872ca */ /* 0x000fe400000e0000 */
[----:B------:R-:W-:Y:S01]  /*0b00*/  ISETP.GE.AND P1, PT, R12, RZ, PT ;  /* 0x000000ff0c00720c */ /* 0x000fe20003f26270 */
[----:B------:R-:W-:Y:S01]  /*0b10*/  IMAD.HI.U32 R4, R5, R10, RZ ;  /* 0x0000000a05047227 */ /* 0x000fe200078e00ff */
[----:B------:R-:W-:-:S02]  /*0b20*/  LOP3.LUT R12, R9, 0x10, RZ, 0xfc, !PT ;  /* 0x00000010090c7812 */ /* 0x000fc400078efcff */
[----:B------:R-:W-:Y:S01]  /*0b30*/  LOP3.LUT R14, R9, 0x14, RZ, 0xfc, !PT ;  /* 0x00000014090e7812 */ /* 0x000fe200078efcff */
[----:B------:R-:W-:Y:S01]  /*0b40*/  IMAD.HI.U32 R6, R5, R15, RZ ;  /* 0x0000000f05067227 */ /* 0x000fe200078e00ff */
[C---:B------:R-:W-:Y:S02]  /*0b50*/  LOP3.LUT R18, R9.reuse, 0x30, RZ, 0xfc, !PT ;  /* 0x0000003009127812 */ /* 0x040fe400078efcff */
[----:B------:R-:W-:Y:S01]  /*0b60*/  LOP3.LUT R20, R9, 0x3c, RZ, 0xfc, !PT ;  /* 0x0000003c09147812 */ /* 0x000fe200078efcff */
[----:B------:R-:W-:Y:S01]  /*0b70*/  IMAD.MOV R3, RZ, RZ, -R3 ;  /* 0x000000ffff037224 */ /* 0x000fe200078e0a03 */
[----:B------:R-:W-:Y:S01]  /*0b80*/  IABS R27, R18 ;  /* 0x00000012001b7213 */ /* 0x000fe20000000000 */
[----:B------:R-:W-:Y:S01]  /*0b90*/  IMAD R36, R7, 0x80, R36 ;  /* 0x0000008007247824 */ /* 0x000fe200078e0224 */
[----:B------:R-:W-:Y:S01]  /*0ba0*/  IABS R33, R20 ;  /* 0x0000001400217213 */ /* 0x000fe20000000000 */
[----:B------:R-:W-:Y:S01]  /*0bb0*/  IMAD.MOV R7, RZ, RZ, -R4 ;  /* 0x000000ffff077224 */ /* 0x000fe200078e0a04 */
[C---:B------:R-:W-:Y:S01]  /*0bc0*/  LOP3.LUT R4, R9.reuse, 0x8, RZ, 0xfc, !PT ;  /* 0x0000000809047812 */ /* 0x040fe200078efcff */
[----:B------:R-:W-:Y:S01]  /*0bd0*/  IMAD.MOV R6, RZ, RZ, -R6 ;  /* 0x000000ffff067224 */ /* 0x000fe200078e0a06 */
[C---:B------:R-:W-:Y:S01]  /*0be0*/  LOP3.LUT R22, R9.reuse, 0x40, RZ, 0xfc, !PT ;  /* 0x0000004009167812 */ /* 0x040fe200078efcff */
[----:B------:R-:W-:Y:S01]  /*0bf0*/  @!P0 IMAD.IADD R190, R190, 0x1, -R11 ;  /* 0x00000001bebe8824 */ /* 0x000fe200078e0a0b */
[----:B------:R-:W-:Y:S01]  /*0c00*/  ISETP.GE.AND P3, PT, R4, RZ, PT ;  /* 0x000000ff0400720c */ /* 0x000fe20003f66270 */
[C---:B------:R-:W-:Y:S01]  /*0c10*/  IMAD R3, R0.reuse, R3, R8 ;  /* 0x0000000300037224 */ /* 0x040fe200078e0208 */
[----:B------:R-:W-:Y:S01]  /*0c20*/  LOP3.LUT R8, R9, 0xc, RZ, 0xfc, !PT ;  /* 0x0000000c09087812 */ /* 0x000fe200078efcff */
[C---:B------:R-:W-:Y:S01]  /*0c30*/  IMAD R7, R0.reuse, R7, R10 ;  /* 0x0000000700077224 */ /* 0x040fe200078e020a */
[----:B------:R-:W-:Y:S01]  /*0c40*/  ISETP.GT.U32.AND P0, PT, R11, R190, PT ;  /* 0x000000be0b00720c */ /* 0x000fe20003f04070 */
[C---:B------:R-:W-:Y:S01]  /*0c50*/  IMAD R15, R0.reuse, R6, R15 ;  /* 0x00000006000f7224 */ /* 0x040fe200078e020f */
[----:B------:R-:W-:-:S02]  /*0c60*/  ISETP.GT.U32.AND P5, PT, R0, R3, PT ;  /* 0x000000030000720c */ /* 0x000fc40003fa4070 */
[C---:B------:R-:W-:Y:S02]  /*0c70*/  ISETP.GT.U32.AND P6, PT, R0.reuse, R7, PT ;  /* 0x000000070000720c */ /* 0x040fe40003fc4070 */
[----:B------:R-:W-:Y:S02]  /*0c80*/  ISETP.GT.U32.AND P2, PT, R0, R15, PT ;  /* 0x0000000f0000720c */ /* 0x000fe40003f44070 */
[----:B------:R-:W-:Y:S02]  /*0c90*/  IABS R6, R4 ;  /* 0x0000000400067213 */ /* 0x000fe40000000000 */
[----:B------:R-:W-:Y:S02]  /*0ca0*/  IABS R13, R8 ;  /* 0x00000008000d7213 */ /* 0x000fe40000000000 */
[----:B------:R-:W-:Y:S01]  /*0cb0*/  IABS R10, R14 ;  /* 0x0000000e000a7213 */ /* 0x000fe20000000000 */
[----:B------:R-:W-:Y:S01]  /*0cc0*/  @!P0 IMAD.IADD R190, R190, 0x1, -R11 ;  /* 0x00000001bebe8824 */ /* 0x000fe200078e0a0b */
[----:B------:R-:W-:Y:S01]  /*0cd0*/  ISETP.NE.AND P0, PT, R46, RZ, PT ;  /* 0x000000ff2e00720c */ /* 0x000fe20003f05270 */
[--C-:B------:R-:W-:Y:S01]  /*0ce0*/  @!P5 IMAD.IADD R3, R3, 0x1, -R0.reuse ;  /* 0x000000010303d824 */ /* 0x100fe200078e0a00 */
[----:B------:R-:W-:Y:S01]  /*0cf0*/  ISETP.GE.AND P5, PT, R8, RZ, PT ;  /* 0x000000ff0800720c */ /* 0x000fe20003fa6270 */
[----:B------:R-:W-:Y:S01]  /*0d00*/  @!P6 IMAD.IADD R7, R7, 0x1, -R0 ;  /* 0x000000010707e824 */ /* 0x000fe200078e0a00 */
[----:B------:R-:W-:Y:S01]  /*0d10*/  IABS R8, R12 ;  /* 0x0000000c00087213 */ /* 0x000fe20000000000 */
[----:B------:R-:W-:Y:S01]  /*0d20*/  IMAD.HI.U32 R4, R5, R6, RZ ;  /* 0x0000000605047227 */ /* 0x000fe200078e00ff */
[----:B------:R-:W-:-:S02]  /*0d30*/  IABS R35, R22 ;  /* 0x0000001600237213 */ /* 0x000fc40000000000 */
[C---:B------:R-:W-:Y:S01]  /*0d40*/  ISETP.GT.U32.AND P6, PT, R0.reuse, R7, PT ;  /* 0x000000070000720c */ /* 0x040fe20003fc4070 */
[----:B------:R-:W-:Y:S01]  /*0d50*/  @!P2 IMAD.IADD R15, R15, 0x1, -R0 ;  /* 0x000000010f0fa824 */ /* 0x000fe200078e0a00 */
[----:B------:R-:W-:Y:S01]  /*0d60*/  LOP3.LUT R24, R9, 0x48, RZ, 0xfc, !PT ;  /* 0x0000004809187812 */ /* 0x000fe200078efcff */
[----:B------:R-:W-:Y:S01]  /*0d70*/  @!P4 IMAD.MOV R190, RZ, RZ, -R190 ;  /* 0x000000ffffbec224 */ /* 0x000fe200078e0abe */
[C---:B------:R-:W-:Y:S01]  /*0d80*/  ISETP.GT.U32.AND P4, PT, R0.reuse, R3, PT ;  /* 0x000000030000720c */ /* 0x040fe20003f84070 */
[----:B------:R-:W-:Y:S01]  /*0d90*/  IMAD.MOV R11, RZ, RZ, -R4 ;  /* 0x000000ffff0b7224 */ /* 0x000fe200078e0a04 */
[C---:B------:R-:W-:Y:S01]  /*0da0*/  ISETP.GT.U32.AND P2, PT, R0.reuse, R15, PT ;  /* 0x0000000f0000720c */ /* 0x040fe20003f44070 */
[----:B------:R-:W-:Y:S01]  /*0db0*/  IMAD.HI.U32 R4, R5, R13, RZ ;  /* 0x0000000d05047227 */ /* 0x000fe200078e00ff */
[----:B------:R-:W-:Y:S02]  /*0dc0*/  @!P0 LOP3.LUT R190, RZ, R46, RZ, 0x33, !PT ;  /* 0x0000002effbe8212 */ /* 0x000fe400078e33ff */
[C---:B------:R-:W-:Y:S01]  /*0dd0*/  LOP3.LUT R26, R9.reuse, 0x6c, RZ, 0xfc, !PT ;  /* 0x0000006c091a7812 */ /* 0x040fe200078efcff */
[----:B------:R-:W-:Y:S01]  /*0de0*/  IMAD.MOV R4, RZ, RZ, -R4 ;  /* 0x000000ffff047224 */ /* 0x000fe200078e0a04 */
[C---:B------:R-:W-:Y:S01]  /*0df0*/  LOP3.LUT R28, R9.reuse, 0x70, RZ, 0xfc, !PT ;  /* 0x00000070091c7812 */ /* 0x040fe200078efcff */
[C---:B------:R-:W-:Y:S01]  /*0e00*/  IMAD R11, R0.reuse, R11, R6 ;  /* 0x0000000b000b7224 */ /* 0x040fe200078e0206 */
[----:B------:R-:W-:Y:S01]  /*0e10*/  LOP3.LUT R30, R9, 0x74, RZ, 0xfc, !PT ;  /* 0x00000074091e7812 */ /* 0x000fe200078efcff */
[----:B------:R-:W-:Y:S01]  /*0e20*/  IMAD.MOV.U32 R6, RZ, RZ, R8 ;  /* 0x000000ffff067224 */ /* 0x000fe200078e0008 */
[----:B------:R-:W-:Y:S01]  /*0e30*/  IABS R57, R28 ;  /* 0x0000001c00397213 */ /* 0x000fe20000000000 */
[C---:B------:R-:W-:Y:S01]  /*0e40*/  IMAD R13, R0.reuse, R4, R13 ;  /* 0x00000004000d7224 */ /* 0x040fe200078e020d */
[----:B------:R-:W-:Y:S01]  /*0e50*/  ISETP.GT.U32.AND P0, PT, R0, R11, PT ;  /* 0x0000000b0000720c */ /* 0x000fe20003f04070 */
[----:B------:R-:W-:Y:S01]  /*0e60*/  @!P4 IMAD.IADD R3, R3, 0x1, -R0 ;  /* 0x000000010303c824 */ /* 0x000fe200078e0a00 */
[----:B------:R-:W-:Y:S01]  /*0e70*/  ISETP.GE.AND P4, PT, R9, RZ, PT ;  /* 0x000000ff0900720c */ /* 0x000fe20003f86270 */
[----:B------:R-:W-:Y:S01]  /*0e80*/  IMAD.HI.U32 R4, R5, R6, RZ ;  /* 0x0000000605047227 */ /* 0x000fe200078e00ff */
[----:B------:R-:W-:-:S03]  /*0e90*/  IABS R59, R30 ;  /* 0x0000001e003b7213 */ /* 0x000fc60000000000 */
[--C-:B------:R-:W-:Y:S01]  /*0ea0*/  @!P6 IMAD.IADD R7, R7, 0x1, -R0.reuse ;  /* 0x000000010707e824 */ /* 0x100fe200078e0a00 */
[----:B------:R-:W-:Y:S01]  /*0eb0*/  ISETP.GT.U32.AND P6, PT, R0, R13, PT ;  /* 0x0000000d0000720c */ /* 0x000fe20003fc4070 */
[----:B------:R-:W-:Y:S01]  /*0ec0*/  @!P2 IMAD.IADD R15, R15, 0x1, -R0 ;  /* 0x000000010f0fa824 */ /* 0x000fe200078e0a00 */
[----:B------:R-:W-:Y:S01]  /*0ed0*/  ISETP.GE.AND P2, PT, R16, RZ, PT ;  /* 0x000000ff1000720c */ /* 0x000fe20003f46270 */
[----:B------:R-:W-:Y:S01]  /*0ee0*/  IMAD.MOV R17, RZ, RZ, -R4 ;  /* 0x000000ffff117224 */ /* 0x000fe200078e0a04 */
[----:B------:R-:W-:Y:S01]  /*0ef0*/  LOP3.LUT R16, R9, 0x18, RZ, 0xfc, !PT ;  /* 0x0000001809107812 */ /* 0x000fe200078efcff */
[----:B------:R-:W-:Y:S02]  /*0f00*/  IMAD.MOV.U32 R4, RZ, RZ, R15 ;  /* 0x000000ffff047224 */ /* 0x000fe400078e000f */
[----:B------:R-:W-:Y:S01]  /*0f10*/  IMAD R15, R0, R17, R6 ;  /* 0x00000011000f7224 */ /* 0x000fe200078e0206 */
[----:B------:R-:W-:Y:S01]  /*0f20*/  IABS R8, R16 ;  /* 0x0000001000087213 */ /* 0x000fe20000000000 */
[----:B------:R-:W-:-:S02]  /*0f30*/  IMAD.MOV.U32 R6, RZ, RZ, R3 ;  /* 0x000000ffff067224 */ /* 0x000fc400078e0003 */
[----:B------:R-:W-:Y:S02]  /*0f40*/  @!P1 IMAD.MOV R7, RZ, RZ, -R7 ;  /* 0x000000ffff079224 */ /* 0x000fe400078e0a07 */
[----:B------:R-:W-:Y:S01]  /*0f50*/  @!P4 IMAD.MOV R6, RZ, RZ, -R6 ;  /* 0x000000ffff06c224 */ /* 0x000fe200078e0a06 */
[----:B------:R-:W-:Y:S01]  /*0f60*/  ISETP.GT.U32.AND P4, PT, R0, R15, PT ;  /* 0x0000000f0000720c */ /* 0x000fe20003f84070 */
[--C-:B------:R-:W-:Y:S01]  /*0f70*/  @!P6 IMAD.IADD R13, R13, 0x1, -R0.reuse ;  /* 0x000000010d0de824 */ /* 0x100fe200078e0a00 */
[----:B------:R-:W-:Y:S01]  /*0f80*/  ISETP.GE.AND P6, PT, R14, RZ, PT ;  /* 0x000000ff0e00720c */ /* 0x000fe20003fc6270 */
[----:B------:R-:W-:Y:S01]  /*0f90*/  IMAD.HI.U32 R3, R5, R10, RZ ;  /* 0x0000000a05037227 */ /* 0x000fe200078e00ff */
[----:B------:R-:W-:Y:S02]  /*0fa0*/  LOP3.LUT R14, R9, 0x24, RZ, 0xfc, !PT ;  /* 0x00000024090e7812 */ /* 0x000fe400078efcff */
[----:B------:R-:W-:Y:S01]  /*0fb0*/  ISETP.GT.U32.AND P1, PT, R0, R13, PT ;  /* 0x0000000d0000720c */ /* 0x000fe20003f24070 */
[----:B------:R-:W-:Y:S01]  /*0fc0*/  IMAD.MOV R3, RZ, RZ, -R3 ;  /* 0x000000ffff037224 */ /* 0x000fe200078e0a03 */
[----:B------:R-:W-:Y:S01]  /*0fd0*/  IABS R23, R14 ;  /* 0x0000000e00177213 */ /* 0x000fe20000000000 */
[----:B------:R-:W-:-:S02]  /*0fe0*/  @!P0 IMAD.IADD R11, R11, 0x1, -R0 ;  /* 0x000000010b0b8824 */ /* 0x000fc400078e0a00 */
[----:B------:R-:W-:Y:S02]  /*0ff0*/  IMAD.MOV.U32 R17, RZ, RZ, R8 ;  /* 0x000000ffff117224 */ /* 0x000fe400078e0008 */
[----:B------:R-:W-:Y:S01]  /*1000*/  @!P4 IMAD.IADD R15, R15, 0x1, -R0 ;  /* 0x000000010f0fc824 */ /* 0x000fe200078e0a00 */
[C---:B------:R-:W-:Y:S01]  /*1010*/  ISETP.GT.U32.AND P0, PT, R0.reuse, R11, PT ;  /* 0x0000000b0000720c */ /* 0x040fe20003f04070 */
[C---:B------:R-:W-:Y:S01]  /*1020*/  IMAD R3, R0.reuse, R3, R10 ;  /* 0x0000000300037224 */ /* 0x040fe200078e020a */
[----:B------:R-:W-:Y:S01]  /*1030*/  LOP3.LUT R10, R9, 0x1c, RZ, 0xfc, !PT ;  /* 0x0000001c090a7812 */ /* 0x000fe200078efcff */
[----:B------:R-:W-:Y:S01]  /*1040*/  IMAD.HI.U32 R8, R5, R17, RZ ;  /* 0x0000001105087227 */ /* 0x000fe200078e00ff */
[C---:B------:R-:W-:Y:S02]  /*1050*/  ISETP.GT.U32.AND P4, PT, R0.reuse, R15, PT ;  /* 0x0000000f0000720c */ /* 0x040fe40003f84070 */
[----:B------:R-:W-:Y:S01]  /*1060*/  IABS R19, R10 ;  /* 0x0000000a00137213 */ /* 0x000fe20000000000 */
[----:B------:R-:W-:Y:S01]  /*1070*/  @!P1 IMAD.IADD R13, R13, 0x1, -R0 ;  /* 0x000000010d0d9824 */ /* 0x000fe200078e0a00 */
[----:B------:R-:W-:Y:S01]  /*1080*/  ISETP.GT.U32.AND P1, PT, R0, R3, PT ;  /* 0x000000030000720c */ /* 0x000fe20003f24070 */
[----:B------:R-:W-:-:S02]  /*1090*/  IMAD.MOV R8, RZ, RZ, -R8 ;  /* 0x000000ffff087224 */ /* 0x000fc400078e0a08 */
[----:B------:R-:W-:Y:S01]  /*10a0*/  @!P2 IMAD.MOV R4, RZ, RZ, -R4 ;  /* 0x000000ffff04a224 */ /* 0x000fe200078e0a04 */
[----:B------:R-:W-:Y:S01]  /*10b0*/  ISETP.GE.AND P2, PT, R12, RZ, PT ;  /* 0x000000ff0c00720c */ /* 0x000fe20003f46270 */
[----:B------:R-:W-:Y:S02]  /*10c0*/  IMAD R17, R0, R8, R17 ;  /* 0x0000000800117224 */ /* 0x000fe400078e0211 */
[--C-:B------:R-:W-:Y:S01]  /*10d0*/  @!P0 IMAD.IADD R11, R11, 0x1, -R0.reuse ;  /* 0x000000010b0b8824 */ /* 0x100fe200078e0a00 */
[----:B------:R-:W-:Y:S01]  /*10e0*/  ISETP.GE.AND P0, PT, R16, RZ, PT ;  /* 0x000000ff1000720c */ /* 0x000fe20003f06270 */
[--C-:B------:R-:W-:Y:S01]  /*10f0*/  @!P4 IMAD.IADD R15, R15, 0x1, -R0.reuse ;  /* 0x000000010f0fc824 */ /* 0x100fe200078e0a00 */
[----:B------:R-:W-:Y:S01]  /*1100*/  ISETP.GT.U32.AND P4, PT, R0, R17, PT ;  /* 0x000000110000720c */ /* 0x000fe20003f84070 */
[----:B------:R-:W-:Y:S01]  /*1110*/  @!P3 IMAD.MOV R11, RZ, RZ, -R11 ;  /* 0x000000ffff0bb224 */ /* 0x000fe200078e0a0b */
[----:B------:R-:W-:Y:S01]  /*1120*/  ISETP.GE.AND P3, PT, R10, RZ, PT ;  /* 0x000000ff0a00720c */ /* 0x000fe20003f66270 */
[----:B------:R-:W-:Y:S01]  /*1130*/  @!P1 IMAD.IADD R3, R3, 0x1, -R0 ;  /* 0x0000000103039824 */ /* 0x000fe200078e0a00 */
[----:B------:R-:W-:Y:S01]  /*1140*/  LOP3.LUT R10, R9, 0x20, RZ, 0xfc, !PT ;  /* 0x00000020090a7812 */ /* 0x000fe200078efcff */
[----:B------:R-:W-:Y:S01]  /*1150*/  IMAD.HI.U32 R8, R5, R19, RZ ;  /* 0x0000001305087227 */ /* 0x000fe200078e00ff */
[----:B------:R-:W-:-:S02]  /*1160*/  LOP3.LUT R16, R9, 0x28, RZ, 0xfc, !PT ;  /* 0x0000002809107812 */ /* 0x000fc400078efcff */
[----:B------:R-:W-:Y:S01]  /*1170*/  ISETP.GT.U32.AND P1, PT, R0, R3, PT ;  /* 0x000000030000720c */ /* 0x000fe20003f24070 */
[----:B------:R-:W-:Y:S01]  /*1180*/  IMAD.MOV R8, RZ, RZ, -R8 ;  /* 0x000000ffff087224 */ /* 0x000fe200078e0a08 */
[----:B------:R-:W-:Y:S01]  /*1190*/  IABS R21, R10 ;  /* 0x0000000a00157213 */ /* 0x000fe20000000000 */
[----:B------:R-:W-:Y:S01]  /*11a0*/  @!P5 IMAD.MOV R13, RZ, RZ, -R13 ;  /* 0x000000ffff0dd224 */ /* 0x000fe200078e0a0d */
[----:B------:R-:W-:Y:S01]  /*11b0*/  IABS R25, R16 ;  /* 0x0000001000197213 */ /* 0x000fe20000000000 */
[----:B------:R-:W-:Y:S01]  /*11c0*/  @!P4 IMAD.IADD R17, R17, 0x1, -R0 ;  /* 0x000000011111c824 */ /* 0x000fe200078e0a00 */
[----:B------:R-:W-:Y:S01]  /*11d0*/  ISETP.GE.AND P5, PT, R10, RZ, PT ;  /* 0x000000ff0a00720c */ /* 0x000fe20003fa6270 */
[C---:B------:R-:W-:Y:S02]  /*11e0*/  IMAD R19, R0.reuse, R8, R19 ;  /* 0x0000000800137224 */ /* 0x040fe400078e0213 */
[----:B------:R-:W-:Y:S01]  /*11f0*/  IMAD.HI.U32 R8, R5, R21, RZ ;  /* 0x0000001505087227 */ /* 0x000fe200078e00ff */
[----:B------:R-:W-:-:S03]  /*1200*/  ISETP.GT.U32.AND P4, PT, R0, R17, PT ;  /* 0x000000110000720c */ /* 0x000fc60003f84070 */
[----:B------:R-:W-:Y:S01]  /*1210*/  @!P1 IMAD.IADD R3, R3, 0x1, -R0 ;  /* 0x0000000103039824 */ /* 0x000fe200078e0a00 */
[----:B------:R-:W-:Y:S01]  /*1220*/  ISETP.GE.AND P1, PT, R14, RZ, PT ;  /* 0x000000ff0e00720c */ /* 0x000fe20003f26270 */
[----:B------:R-:W-:Y:S01]  /*1230*/  IMAD.MOV R8, RZ, RZ, -R8 ;  /* 0x000000ffff087224 */ /* 0x000fe200078e0a08 */
[----:B------:R-:W-:Y:S01]  /*1240*/  LOP3.LUT R14, R9, 0x2c, RZ, 0xfc, !PT ;  /* 0x0000002c090e7812 */ /* 0x000fe200078efcff */
[----:B------:R-:W-:-:S04]  /*1250*/  IMAD.HI.U32 R12, R5, R25, RZ ;  /* 0x00000019050c7227 */ /* 0x000fc800078e00ff */
[----:B------:R-:W-:-:S04]  /*1260*/  IMAD.HI.U32 R10, R5, R23, RZ ;  /* 0x00000017050a7227 */ /* 0x000fc800078e00ff */
[C---:B------:R-:W-:Y:S01]  /*1270*/  IMAD R21, R0.reuse, R8, R21 ;  /* 0x0000000800157224 */ /* 0x040fe200078e0215 */
[----:B------:R-:W-:Y:S01]  /*1280*/  IABS R8, R14 ;  /* 0x0000000e00087213 */ /* 0x000fe20000000000 */
[----:B------:R-:W-:Y:S02]  /*1290*/  IMAD.MOV R12, RZ, RZ, -R12 ;  /* 0x000000ffff0c7224 */ /* 0x000fe400078e0a0c */
[----:B------:R-:W-:Y:S02]  /*12a0*/  IMAD.MOV R10, RZ, RZ, -R10 ;  /* 0x000000ffff0a7224 */ /* 0x000fe400078e0a0a */
[C---:B------:R-:W-:Y:S02]  /*12b0*/  IMAD R25, R0.reuse, R12, R25 ;  /* 0x0000000c00197224 */ /* 0x040fe400078e0219 */
[----:B------:R-:W-:Y:S02]  /*12c0*/  IMAD.MOV.U32 R12, RZ, RZ, R8 ;  /* 0x000000ffff0c7224 */ /* 0x000fe400078e0008 */
[----:B------:R-:W-:-:S02]  /*12d0*/  IMAD R23, R0, R10, R23 ;  /* 0x0000000a00177224 */ /* 0x000fc400078e0217 */
[----:B------:R-:W-:Y:S01]  /*12e0*/  @!P4 IMAD.IADD R17, R17, 0x1, -R0 ;  /* 0x000000011111c824 */ /* 0x000fe200078e0a00 */
[C---:B------:R-:W-:Y:S01]  /*12f0*/  ISETP.GT.U32.AND P4, PT, R0.reuse, R21, PT ;  /* 0x000000150000720c */ /* 0x040fe20003f84070 */
[----:B------:R-:W-:Y:S02]  /*1300*/  IMAD.MOV.U32 R8, RZ, RZ, R3 ;  /* 0x000000ffff087224 */ /* 0x000fe400078e0003 */
[----:B------:R-:W-:Y:S01]  /*1310*/  @!P2 IMAD.MOV R15, RZ, RZ, -R15 ;  /* 0x000000ffff0fa224 */ /* 0x000fe200078e0a0f */
[C---:B------:R-:W-:Y:S01]  /*1320*/  ISETP.GT.U32.AND P2, PT, R0.reuse, R19, PT ;  /* 0x000000130000720c */ /* 0x040fe20003f44070 */
[----:B------:R-:W-:Y:S01]  /*1330*/  @!P6 IMAD.MOV R8, RZ, RZ, -R8 ;  /* 0x000000ffff08e224 */ /* 0x000fe200078e0a08 */
[----:B------:R-:W-:Y:S01]  /*1340*/  ISETP.GT.U32.AND P6, PT, R0, R23, PT ;  /* 0x000000170000720c */ /* 0x000fe20003fc4070 */
[----:B------:R-:W-:-:S04]  /*1350*/  IMAD.HI.U32 R3, R5, R12, RZ ;  /* 0x0000000c05037227 */ /* 0x000fc800078e00ff */
[----:B------:R-:W-:Y:S02]  /*1360*/  IMAD.MOV R3, RZ, RZ, -R3 ;  /* 0x000000ffff037224 */ /* 0x000fe400078e0a03 */
[----:B------:R-:W-:Y:S01]  /*1370*/  @!P4 IMAD.IADD R21, R21, 0x1, -R0 ;  /* 0x000000011515c824 */ /* 0x000fe200078e0a00 */
[----:B------:R-:W-:Y:S01]  /*1380*/  ISETP.GE.AND P4, PT, R14, RZ, PT ;  /* 0x000000ff0e00720c */ /* 0x000fe20003f86270 */
[----:B------:R-:W-:Y:S01]  /*1390*/  IMAD.HI.U32 R10, R5, R27, RZ ;  /* 0x0000001b050a7227 */ /* 0x000fe200078e00ff */
[----:B------:R-:W-:-:S03]  /*13a0*/  LOP3.LUT R14, R9, 0x34, RZ, 0xfc, !PT ;  /* 0x00000034090e7812 */ /* 0x000fc600078efcff */
[--C-:B------:R-:W-:Y:S01]  /*13b0*/  @!P2 IMAD.IADD R19, R19, 0x1, -R0.reuse ;  /* 0x000000011313a824 */ /* 0x100fe200078e0a00 */
[----:B------:R-:W-:Y:S01]  /*13c0*/  IABS R29, R14 ;  /* 0x0000000e001d7213 */ /* 0x000fe20000000000 */
[----:B------:R-:W-:Y:S01]  /*13d0*/  @!P6 IMAD.IADD R23, R23, 0x1, -R0 ;  /* 0x000000011717e824 */ /* 0x000fe200078e0a00 */
[C---:B------:R-:W-:Y:S01]  /*13e0*/  ISETP.GT.U32.AND P6, PT, R0.reuse, R21, PT ;  /* 0x000000150000720c */ /* 0x040fe20003fc4070 */
[C---:B------:R-:W-:Y:S01]  /*13f0*/  IMAD R3, R0.reuse, R3, R12 ;  /* 0x0000000300037224 */ /* 0x040fe200078e020c */
[----:B------:R-:W-:Y:S01]  /*1400*/  ISETP.GT.U32.AND P2, PT, R0, R19, PT ;  /* 0x000000130000720c */ /* 0x000fe20003f44070 */
[----:B------:R-:W-:Y:S02]  /*1410*/  IMAD.MOV R10, RZ, RZ, -R10 ;  /* 0x000000ffff0a7224 */ /* 0x000fe400078e0a0a */
[----:B------:R-:W-:Y:S01]  /*1420*/  @!P0 IMAD.MOV R17, RZ, RZ, -R17 ;  /* 0x000000ffff118224 */ /* 0x000fe200078e0a11 */
[----:B------:R-:W-:Y:S01]  /*1430*/  ISETP.GE.AND P0, PT, R16, RZ, PT ;  /* 0x000000ff1000720c */ /* 0x000fe20003f06270 */
[----:B------:R-:W-:Y:S01]  /*1440*/  IMAD R27, R0, R10, R27 ;  /* 0x0000000a001b7224 */ /* 0x000fe200078e021b */
[----:B------:R-:W-:Y:S01]  /*1450*/  LOP3.LUT R16, R9, 0x38, RZ, 0xfc, !PT ;  /* 0x0000003809107812 */ /* 0x000fe200078efcff */
[----:B------:R-:W-:-:S03]  /*1460*/  IMAD.HI.U32 R10, R5, R29, RZ ;  /* 0x0000001d050a7227 */ /* 0x000fc600078e00ff */
[----:B------:R-:W-:Y:S01]  /*1470*/  IABS R31, R16 ;  /* 0x00000010001f7213 */ /* 0x000fe20000000000 */
[--C-:B------:R-:W-:Y:S01]  /*1480*/  @!P6 IMAD.IADD R21, R21, 0x1, -R0.reuse ;  /* 0x000000011515e824 */ /* 0x100fe200078e0a00 */
[C---:B------:R-:W-:Y:S01]  /*1490*/  ISETP.GT.U32.AND P6, PT, R0.reuse, R3, PT ;  /* 0x000000030000720c */ /* 0x040fe20003fc4070 */
[----:B------:R-:W-:Y:S01]  /*14a0*/  @!P2 IMAD.IADD R19, R19, 0x1, -R0 ;  /* 0x000000011313a824 */ /* 0x000fe200078e0a00 */
[C---:B------:R-:W-:Y:S01]  /*14b0*/  ISETP.GT.U32.AND P2, PT, R0.reuse, R25, PT ;  /* 0x000000190000720c */ /* 0x040fe20003f44070 */
[----:B------:R-:W-:Y:S02]  /*14c0*/  IMAD.MOV R12, RZ, RZ, -R10 ;  /* 0x000000ffff0c7224 */ /* 0x000fe400078e0a0a */
[----:B------:R-:W-:Y:S01]  /*14d0*/  @!P3 IMAD.MOV R19, RZ, RZ, -R19 ;  /* 0x000000ffff13b224 */ /* 0x000fe200078e0a13 */
[C---:B------:R-:W-:Y:S01]  /*14e0*/  ISETP.GT.U32.AND P3, PT, R0.reuse, R23, PT ;  /* 0x000000170000720c */ /* 0x040fe20003f64070 */
[----:B------:R-:W-:Y:S02]  /*14f0*/  IMAD R29, R0, R12, R29 ;  /* 0x0000000c001d7224 */ /* 0x000fe400078e021d */
[----:B------:R-:W-:-:S04]  /*1500*/  IMAD.HI.U32 R10, R5, R31, RZ ;  /* 0x0000001f050a7227 */ /* 0x000fc800078e00ff */
[--C-:B------:R-:W-:Y:S01]  /*1510*/  @!P6 IMAD.IADD R3, R3, 0x1, -R0.reuse ;  /* 0x000000010303e824 */ /* 0x100fe200078e0a00 */
[----:B------:R-:W-:Y:S01]  /*1520*/  ISETP.GT.U32.AND P6, PT, R0, R29, PT ;  /* 0x0000001d0000720c */ /* 0x000fe20003fc4070 */
[----:B------:R-:W-:Y:S02]  /*1530*/  @!P2 IMAD.IADD R25, R25, 0x1, -R0 ;  /* 0x000000011919a824 */ /* 0x000fe400078e0a00 */
[----:B------:R-:W-:-:S03]  /*1540*/  IMAD.HI.U32 R12, R5, R33, RZ ;  /* 0x00000021050c7227 */ /* 0x000fc600078e00ff */
[C---:B------:R-:W-:Y:S01]  /*1550*/  ISETP.GT.U32.AND P2, PT, R0.reuse, R25, PT ;  /* 0x000000190000720c */ /* 0x040fe20003f44070 */
[----:B------:R-:W-:Y:S01]  /*1560*/  @!P3 IMAD.IADD R23, R23, 0x1, -R0 ;  /* 0x000000011717b824 */ /* 0x000fe200078e0a00 */
[C---:B------:R-:W-:Y:S01]  /*1570*/  ISETP.GT.U32.AND P3, PT, R0.reuse, R27, PT ;  /* 0x0000001b0000720c */ /* 0x040fe20003f64070 */
[----:B------:R-:W-:Y:S02]  /*1580*/  IMAD.MOV R10, RZ, RZ, -R10 ;  /* 0x000000ffff0a7224 */ /* 0x000fe400078e0a0a */
[----:B------:R-:W-:Y:S02]  /*1590*/  IMAD.MOV R12, RZ, RZ, -R12 ;  /* 0x000000ffff0c7224 */ /* 0x000fe400078e0a0c */
[----:B------:R-:W-:Y:S01]  /*15a0*/  @!P6 IMAD.IADD R29, R29, 0x1, -R0 ;  /* 0x000000011d1de824 */ /* 0x000fe200078e0a00 */
[C---:B------:R-:W-:Y:S01]  /*15b0*/  ISETP.GT.U32.AND P6, PT, R0.reuse, R3, PT ;  /* 0x000000030000720c */ /* 0x040fe20003fc4070 */
[----:B------:R-:W-:Y:S02]  /*15c0*/  IMAD R31, R0, R10, R31 ;  /* 0x0000000a001f7224 */ /* 0x000fe400078e021f */
[----:B------:R-:W-:-:S04]  /*15d0*/  IMAD.HI.U32 R10, R5, R35, RZ ;  /* 0x00000023050a7227 */ /* 0x000fc800078e00ff */
[----:B------:R-:W-:Y:S01]  /*15e0*/  @!P2 IMAD.IADD R25, R25, 0x1, -R0 ;  /* 0x000000011919a824 */ /* 0x000fe200078e0a00 */
[----:B------:R-:W-:Y:S01]  /*15f0*/  ISETP.GE.AND P2, PT, R18, RZ, PT ;  /* 0x000000ff1200720c */ /* 0x000fe20003f46270 */
[C---:B------:R-:W-:Y:S01]  /*1600*/  IMAD R33, R0.reuse, R12, R33 ;  /* 0x0000000c00217224 */ /* 0x040fe200078e0221 */
[----:B------:R-:W-:Y:S01]  /*1610*/  LOP3.LUT R18, R9, 0x44, RZ, 0xfc, !PT ;  /* 0x0000004409127812 */ /* 0x000fe200078efcff */
[----:B------:R-:W-:Y:S02]  /*1620*/  IMAD.MOV R10, RZ, RZ, -R10 ;  /* 0x000000ffff0a7224 */ /* 0x000fe400078e0a0a */
[--C-:B------:R-:W-:Y:S01]  /*1630*/  @!P6 IMAD.IADD R3, R3, 0x1, -R0.reuse ;  /* 0x000000010303e824 */ /* 0x100fe200078e0a00 */
[----:B------:R-:W-:Y:S01]  /*1640*/  IABS R37, R18 ;  /* 0x0000001200257213 */ /* 0x000fe20000000000 */
[----:B------:R-:W-:Y:S01]  /*1650*/  @!P3 IMAD.IADD R27, R27, 0x1, -R0 ;  /* 0x000000011b1bb824 */ /* 0x000fe200078e0a00 */
[C---:B------:R-:W-:Y:S01]  /*1660*/  ISETP.GT.U32.AND P6, PT, R0.reuse, R33, PT ;  /* 0x000000210000720c */ /* 0x040fe20003fc4070 */
[----:B------:R-:W-:Y:S01]  /*1670*/  IMAD R35, R0, R10, R35 ;  /* 0x0000000a00237224 */ /* 0x000fe200078e0223 */
[----:B------:R-:W-:Y:S01]  /*1680*/  ISETP.GE.AND P3, PT, R14, RZ, PT ;  /* 0x000000ff0e00720c */ /* 0x000fe20003f66270 */
[----:B------:R-:W-:Y:S01]  /*1690*/  IMAD.HI.U32 R10, R5, R37, RZ ;  /* 0x00000025050a7227 */ /* 0x000fe200078e00ff */
[----:B------:R-:W-:-:S03]  /*16a0*/  IABS R14, R24 ;  /* 0x00000018000e7213 */ /* 0x000fc60000000000 */
[----:B------:R-:W-:Y:S01]  /*16b0*/  @!P1 IMAD.MOV R23, RZ, RZ, -R23 ;  /* 0x000000ffff179224 */ /* 0x000fe200078e0a17 */
[----:B------:R-:W-:Y:S01]  /*16c0*/  ISETP.GT.U32.AND P1, PT, R0, R29, PT ;  /* 0x0000001d0000720c */ /* 0x000fe20003f24070 */
[----:B------:R-:W-:Y:S02]  /*16d0*/  IMAD.MOV R12, RZ, RZ, -R10 ;  /* 0x000000ffff0c7224 */ /* 0x000fe400078e0a0a */
[----:B------:R-:W-:-:S04]  /*16e0*/  IMAD.HI.U32 R10, R5, R14, RZ ;  /* 0x0000000e050a7227 */ /* 0x000fc800078e00ff */
[----:B------:R-:W-:Y:S02]  /*16f0*/  IMAD.MOV R39, RZ, RZ, -R10 ;  /* 0x000000ffff277224 */ /* 0x000fe400078e0a0a */
[----:B------:R-:W-:Y:S01]  /*1700*/  @!P5 IMAD.MOV R21, RZ, RZ, -R21 ;  /* 0x000000ffff15d224 */ /* 0x000fe200078e0a15 */
[C---:B------:R-:W-:Y:S01]  /*1710*/  ISETP.GT.U32.AND P5, PT, R0.reuse, R27, PT ;  /* 0x0000001b0000720c */ /* 0x040fe20003fa4070 */
[----:B------:R-:W-:Y:S01]  /*1720*/  @!P0 IMAD.MOV R25, RZ, RZ, -R25 ;  /* 0x000000ffff198224 */ /* 0x000fe200078e0a19 */
[----:B------:R-:W-:Y:S01]  /*1730*/  ISETP.GT.U32.AND P0, PT, R0, R31, PT ;  /* 0x0000001f0000720c */ /* 0x000fe20003f04070 */
[--C-:B------:R-:W-:Y:S02]  /*1740*/  @!P6 IMAD.IADD R33, R33, 0x1, -R0.reuse ;  /* 0x000000012121e824 */ /* 0x100fe400078e0a00 */
[----:B------:R-:W-:Y:S02]  /*1750*/  IMAD.MOV.U32 R10, RZ, RZ, R3 ;  /* 0x000000ffff0a7224 */ /* 0x000fe400078e0003 */
[----:B------:R-:W-:Y:S01]  /*1760*/  @!P1 IMAD.IADD R29, R29, 0x1, -R0 ;  /* 0x000000011d1d9824 */ /* 0x000fe200078e0a00 */
[----:B------:R-:W-:Y:S01]  /*1770*/  ISETP.GE.AND P1, PT, R16, RZ, PT ;  /* 0x000000ff1000720c */ /* 0x000fe20003f26270 */
[----:B------:R-:W-:Y:S01]  /*1780*/  @!P4 IMAD.MOV R10, RZ, RZ, -R10 ;  /* 0x000000ffff0ac224 */ /* 0x000fe200078e0a0a */
[C---:B------:R-:W-:Y:S01]  /*1790*/  ISETP.GT.U32.AND P4, PT, R0.reuse, R33, PT ;  /* 0x000000210000720c */ /* 0x040fe20003f84070 */
[C---:B------:R-:W-:Y:S01]  /*17a0*/  IMAD R37, R0.reuse, R12, R37 ;  /* 0x0000000c00257224 */ /* 0x040fe200078e0225 */
[----:B------:R-:W-:Y:S01]  /*17b0*/  LOP3.LUT R16, R9, 0x4c, RZ, 0xfc, !PT ;  /* 0x0000004c09107812 */ /* 0x000fe200078efcff */
[--C-:B------:R-:W-:Y:S01]  /*17c0*/  @!P5 IMAD.IADD R27, R27, 0x1, -R0.reuse ;  /* 0x000000011b1bd824 */ /* 0x100fe200078e0a00 */
[C---:B------:R-:W-:Y:S01]  /*17d0*/  ISETP.GT.U32.AND P5, PT, R0.reuse, R35, PT ;  /* 0x000000230000720c */ /* 0x040fe20003fa4070 */
[----:B------:R-:W-:Y:S01]  /*17e0*/  @!P0 IMAD.IADD R31, R31, 0x1, -R0 ;  /* 0x000000011f1f8824 */ /* 0x000fe200078e0a00 */
[----:B------:R-:W-:Y:S01]  /*17f0*/  IABS R12, R16 ;  /* 0x00000010000c7213 */ /* 0x000fe20000000000 */
[C---:B------:R-:W-:Y:S01]  /*1800*/  IMAD R3, R0.reuse, R39, R14 ;  /* 0x0000002700037224 */ /* 0x040fe200078e020e */
[----:B------:R-:W-:Y:S01]  /*1810*/  LOP3.LUT R14, R9, 0x50, RZ, 0xfc, !PT ;  /* 0x00000050090e7812 */ /* 0x000fe200078efcff */
[----:B------:R-:W-:Y:S01]  /*1820*/  @!P3 IMAD.MOV R29, RZ, RZ, -R29 ;  /* 0x000000ffff1db224 */ /* 0x000fe200078e0a1d */
[C---:B------:R-:W-:Y:S01]  /*1830*/  ISETP.GT.U32.AND P6, PT, R0.reuse, R31, PT ;  /* 0x0000001f0000720c */ /* 0x040fe20003fc4070 */
[----:B------:R-:W-:Y:S01]  /*1840*/  IMAD.MOV.U32 R39, RZ, RZ, R12 ;  /* 0x000000ffff277224 */ /* 0x000fe200078e000c */
[C---:B------:R-:W-:Y:S01]  /*1850*/  ISETP.GT.U32.AND P3, PT, R0.reuse, R37, PT ;  /* 0x000000250000720c */ /* 0x040fe20003f64070 */
[----:B------:R-:W-:Y:S01]  /*1860*/  @!P4 IMAD.IADD R33, R33, 0x1, -R0 ;  /* 0x000000012121c824 */ /* 0x000fe200078e0a00 */
[----:B------:R-:W-:Y:S01]  /*1870*/  ISETP.GT.U32.AND P4, PT, R0, R3, PT ;  /* 0x000000030000720c */ /* 0x000fe20003f84070 */
[----:B------:R-:W-:Y:S01]  /*1880*/  IMAD.HI.U32 R12, R5, R39, RZ ;  /* 0x00000027050c7227 */ /* 0x000fe200078e00ff */
[----:B------:R-:W-:-:S02]  /*1890*/  IABS R41, R14 ;  /* 0x0000000e00297213 */ /* 0x000fc40000000000 */
[----:B------:R-:W-:Y:S01]  /*18a0*/  ISETP.GE.AND P0, PT, R20, RZ, PT ;  /* 0x000000ff1400720c */ /* 0x000fe20003f06270 */
[----:B------:R-:W-:Y:S01]  /*18b0*/  IMAD.MOV R12, RZ, RZ, -R12 ;  /* 0x000000ffff0c7224 */ /* 0x000fe200078e0a0c */
[----:B------:R-:W-:Y:S01]  /*18c0*/  SHF.R.U32.HI R20, RZ, 0x6, R69 ;  /* 0x00000006ff147819 */ /* 0x000fe20000011645 */
[--C-:B------:R-:W-:Y:S02]  /*18d0*/  @!P5 IMAD.IADD R35, R35, 0x1, -R0.reuse ;  /* 0x000000012323d824 */ /* 0x100fe400078e0a00 */
[C---:B------:R-:W-:Y:S02]  /*18e0*/  IMAD R39, R0.reuse, R12, R39 ;  /* 0x0000000c00277224 */ /* 0x040fe400078e0227 */
[--C-:B------:R-:W-:Y:S01]  /*18f0*/  @!P6 IMAD.IADD R31, R31, 0x1, -R0.reuse ;  /* 0x000000011f1fe824 */ /* 0x100fe200078e0a00 */
[----:B------:R-:W-:Y:S01]  /*1900*/  ISETP.GT.U32.AND P5, PT, R0, R35, PT ;  /* 0x000000230000720c */ /* 0x000fe20003fa4070 */
[--C-:B------:R-:W-:Y:S01]  /*1910*/  @!P3 IMAD.IADD R37, R37, 0x1, -R0.reuse ;  /* 0x000000012525b824 */ /* 0x100fe200078e0a00 */
[----:B------:R-:W-:Y:S01]  /*1920*/  ISETP.GE.AND P3, PT, R16, RZ, PT ;  /* 0x000000ff1000720c */ /* 0x000fe20003f66270 */
[----:B------:R-:W-:Y:S01]  /*1930*/  @!P4 IMAD.IADD R3, R3, 0x1, -R0 ;  /* 0x000000010303c824 */ /* 0x000fe200078e0a00 */
[----:B------:R-:W-:Y:S01]  /*1940*/  ISETP.GT.U32.AND P4, PT, R0, R39, PT ;  /* 0x000000270000720c */ /* 0x000fe20003f84070 */
[----:B------:R-:W-:Y:S01]  /*1950*/  @!P2 IMAD.MOV R27, RZ, RZ, -R27 ;  /* 0x000000ffff1ba224 */ /* 0x000fe200078e0a1b */
[----:B------:R-:W-:Y:S01]  /*1960*/  ISETP.GE.AND P2, PT, R22, RZ, PT ;  /* 0x000000ff1600720c */ /* 0x000fe20003f46270 */
[----:B------:R-:W-:Y:S01]  /*1970*/  @!P1 IMAD.MOV R31, RZ, RZ, -R31 ;  /* 0x000000ffff1f9224 */ /* 0x000fe200078e0a1f */
[----:B------:R-:W-:Y:S01]  /*1980*/  ISETP.GT.U32.AND P1, PT, R0, R37, PT ;  /* 0x000000250000720c */ /* 0x000fe20003f24070 */
[----:B------:R-:W-:Y:S01]  /*1990*/  IMAD.HI.U32 R12, R5, R41, RZ ;  /* 0x00000029050c7227 */ /* 0x000fe200078e00ff */
[----:B------:R-:W-:-:S02]  /*19a0*/  LOP3.LUT R16, R9, 0x58, RZ, 0xfc, !PT ;  /* 0x0000005809107812 */ /* 0x000fc400078efcff */
[----:B------:R-:W-:Y:S01]  /*19b0*/  ISETP.GE.AND P6, PT, R18, RZ, PT ;  /* 0x000000ff1200720c */ /* 0x000fe20003fc6270 */
[----:B------:R-:W-:Y:S01]  /*19c0*/  IMAD.MOV R12, RZ, RZ, -R12 ;  /* 0x000000ffff0c7224 */ /* 0x000fe200078e0a0c */
[----:B------:R-:W-:Y:S01]  /*19d0*/  IABS R45, R16 ;  /* 0x00000010002d7213 */ /* 0x000fe20000000000 */
[--C-:B------:R-:W-:Y:S01]  /*19e0*/  @!P5 IMAD.IADD R35, R35, 0x1, -R0.reuse ;  /* 0x000000012323d824 */ /* 0x100fe200078e0a00 */
[----:B------:R-:W-:Y:S01]  /*19f0*/  LOP3.LUT R18, R9, 0x54, RZ, 0xfc, !PT ;  /* 0x0000005409127812 */ /* 0x000fe200078efcff */
[----:B------:R-:W-:Y:S01]  /*1a00*/  IMAD R41, R0, R12, R41 ;  /* 0x0000000c00297224 */ /* 0x000fe200078e0229 */
[----:B------:R-:W-:Y:S01]  /*1a10*/  ISETP.GE.AND P5, PT, R24, RZ, PT ;  /* 0x000000ff1800720c */ /* 0x000fe20003fa6270 */
[--C-:B------:R-:W-:Y:S01]  /*1a20*/  @!P4 IMAD.IADD R39, R39, 0x1, -R0.reuse ;  /* 0x000000012727c824 */ /* 0x100fe200078e0a00 */
[----:B------:R-:W-:Y:S01]  /*1a30*/  IABS R43, R18 ;  /* 0x00000012002b7213 */ /* 0x000fe20000000000 */
[----:B------:R-:W-:Y:S01]  /*1a40*/  @!P2 IMAD.MOV R35, RZ, RZ, -R35 ;  /* 0x000000ffff23a224 */ /* 0x000fe200078e0a23 */
[----:B------:R-:W-:Y:S01]  /*1a50*/  ISETP.GE.AND P2, PT, R14, RZ, PT ;  /* 0x000000ff0e00720c */ /* 0x000fe20003f46270 */
[----:B------:R-:W-:Y:S01]  /*1a60*/  @!P1 IMAD.IADD R37, R37, 0x1, -R0 ;  /* 0x0000000125259824 */ /* 0x000fe200078e0a00 */
[C---:B------:R-:W-:Y:S01]  /*1a70*/  ISETP.GT.U32.AND P1, PT, R0.reuse, R41, PT ;  /* 0x000000290000720c */ /* 0x040fe20003f24070 */
[----:B------:R-:W-:Y:S01]  /*1a80*/  IMAD.HI.U32 R14, R5, R45, RZ ;  /* 0x0000002d050e7227 */ /* 0x000fe200078e00ff */
[----:B------:R-:W-:-:S02]  /*1a90*/  ISETP.GT.U32.AND P4, PT, R0, R39, PT ;  /* 0x000000270000720c */ /* 0x000fc40003f84070 */
[----:B------:R-:W-:Y:S01]  /*1aa0*/  LOP3.LUT R24, R9, 0x68, RZ, 0xfc, !PT ;  /* 0x0000006809187812 */ /* 0x000fe200078efcff */
[----:B------:R-:W-:Y:S01]  /*1ab0*/  @!P0 IMAD.MOV R33, RZ, RZ, -R33 ;  /* 0x000000ffff218224 */ /* 0x000fe200078e0a21 */
[----:B------:R-:W-:Y:S01]  /*1ac0*/  ISETP.GT.U32.AND P0, PT, R0, R3, PT ;  /* 0x000000030000720c */ /* 0x000fe20003f04070 */
[----:B------:R-:W-:Y:S01]  /*1ad0*/  IMAD.MOV R14, RZ, RZ, -R14 ;  /* 0x000000ffff0e7224 */ /* 0x000fe200078e0a0e */
[----:B------:R-:W-:Y:S01]  /*1ae0*/  IABS R55, R24 ;  /* 0x0000001800377213 */ /* 0x000fe20000000000 */
[----:B------:R-:W-:Y:S01]  /*1af0*/  IMAD.HI.U32 R12, R5, R43, RZ ;  /* 0x0000002b050c7227 */ /* 0x000fe200078e00ff */
[----:B------:R-:W-:-:S03]  /*1b00*/  LOP3.LUT R22, R9, 0x64, RZ, 0xfc, !PT ;  /* 0x0000006409167812 */ /* 0x000fc600078efcff */
[C---:B------:R-:W-:Y:S01]  /*1b10*/  IMAD R45, R0.reuse, R14, R45 ;  /* 0x0000000e002d7224 */ /* 0x040fe200078e022d */
[----:B------:R-:W-:Y:S01]  /*1b20*/  IABS R53, R22 ;  /* 0x0000001600357213 */ /* 0x000fe20000000000 */
[--C-:B------:R-:W-:Y:S02]  /*1b30*/  @!P1 IMAD.IADD R41, R41, 0x1, -R0.reuse ;  /* 0x0000000129299824 */ /* 0x100fe400078e0a00 */
[----:B------:R-:W-:Y:S01]  /*1b40*/  @!P4 IMAD.IADD R39, R39, 0x1, -R0 ;  /* 0x000000012727c824 */ /* 0x000fe200078e0a00 */
[C---:B------:R-:W-:Y:S01]  /*1b50*/  ISETP.GT.U32.AND P4, PT, R0.reuse, R45, PT ;  /* 0x0000002d0000720c */ /* 0x040fe20003f84070 */
[----:B------:R-:W-:Y:S01]  /*1b60*/  IMAD.MOV R12, RZ, RZ, -R12 ;  /* 0x000000ffff0c7224 */ /* 0x000fe200078e0a0c */
[----:B------:R-:W-:Y:S01]  /*1b70*/  ISETP.GT.U32.AND P1, PT, R0, R41, PT ;  /* 0x000000290000720c */ /* 0x000fe20003f24070 */
[----:B------:R-:W-:Y:S01]  /*1b80*/  @!P0 IMAD.IADD R3, R3, 0x1, -R0 ;  /* 0x0000000103038824 */ /* 0x000fe200078e0a00 */
[----:B------:R-:W-:Y:S01]  /*1b90*/  ISETP.GE.AND P0, PT, R18, RZ, PT ;  /* 0x000000ff1200720c */ /* 0x000fe20003f06270 */
[C---:B------:R-:W-:Y:S01]  /*1ba0*/  IMAD R43, R0.reuse, R12, R43 ;  /* 0x0000000c002b7224 */ /* 0x040fe200078e022b */
[C---:B------:R-:W-:Y:S01]  /*1bb0*/  LOP3.LUT R18, R9.reuse, 0x60, RZ, 0xfc, !PT ;  /* 0x0000006009127812 */ /* 0x040fe200078efcff */
[----:B------:R-:W-:Y:S01]  /*1bc0*/  IMAD.MOV.U32 R12, RZ, RZ, R3 ;  /* 0x000000ffff0c7224 */ /* 0x000fe200078e0003 */
[----:B------:R-:W-:Y:S01]  /*1bd0*/  LOP3.LUT R3, R9, 0x5c, RZ, 0xfc, !PT ;  /* 0x0000005c09037812 */ /* 0x000fe200078efcff */
[----:B------:R-:W-:Y:S01]  /*1be0*/  @!P6 IMAD.MOV R37, RZ, RZ, -R37 ;  /* 0x000000ffff25e224 */ /* 0x000fe200078e0a25 */
[C---:B------:R-:W-:Y:S01]  /*1bf0*/  ISETP.GT.U32.AND P6, PT, R0.reuse, R43, PT ;  /* 0x0000002b0000720c */ /* 0x040fe20003fc4070 */
[----:B------:R-:W-:Y:S01]  /*1c00*/  @!P5 IMAD.MOV R12, RZ, RZ, -R12 ;  /* 0x000000ffff0cd224 */ /* 0x000fe200078e0a0c */
[----:B------:R-:W-:Y:S01]  /*1c10*/  IABS R49, R3 ;  /* 0x0000000300317213 */ /* 0x000fe20000000000 */
[--C-:B------:R-:W-:Y:S01]  /*1c20*/  @!P4 IMAD.IADD R45, R45, 0x1, -R0.reuse ;  /* 0x000000012d2dc824 */ /* 0x100fe200078e0a00 */
[----:B------:R-:W-:Y:S01]  /*1c30*/  IABS R51, R18 ;  /* 0x0000001200337213 */ /* 0x000fe20000000000 */
[----:B------:R-:W-:Y:S01]  /*1c40*/  @!P1 IMAD.IADD R41, R41, 0x1, -R0 ;  /* 0x0000000129299824 */ /* 0x000fe200078e0a00 */
[----:B------:R-:W-:Y:S01]  /*1c50*/  ISETP.GE.AND P1, PT, R3, RZ, PT ;  /* 0x000000ff0300720c */ /* 0x000fe20003f26270 */
[----:B------:R-:W-:Y:S01]  /*1c60*/  IMAD.HI.U32 R3, R5, R49, RZ ;  /* 0x0000003105037227 */ /* 0x000fe200078e00ff */
[----:B------:R-:W-:-:S02]  /*1c70*/  ISETP.GT.U32.AND P4, PT, R0, R45, PT ;  /* 0x0000002d0000720c */ /* 0x000fc40003f84070 */
[----:B------:R-:W-:Y:S01]  /*1c80*/  ISETP.GE.AND P5, PT, R16, RZ, PT ;  /* 0x000000ff1000720c */ /* 0x000fe20003fa6270 */
[----:B------:R-:W-:Y:S02]  /*1c90*/  IMAD.MOV R3, RZ, RZ, -R3 ;  /* 0x000000ffff037224 */ /* 0x000fe400078e0a03 */
[----:B------:R-:W-:-:S04]  /*1ca0*/  IMAD.HI.U32 R14, R5, R51, RZ ;  /* 0x00000033050e7227 */ /* 0x000fc800078e00ff */
[C---:B------:R-:W-:Y:S02]  /*1cb0*/  IMAD R49, R0.reuse, R3, R49 ;  /* 0x0000000300317224 */ /* 0x040fe400078e0231 */
[----:B------:R-:W-:Y:S02]  /*1cc0*/  IMAD.MOV R14, RZ, RZ, -R14 ;  /* 0x000000ffff0e7224 */ /* 0x000fe400078e0a0e */
[--C-:B------:R-:W-:Y:S01]  /*1cd0*/  @!P4 IMAD.IADD R45, R45, 0x1, -R0.reuse ;  /* 0x000000012d2dc824 */ /* 0x100fe200078e0a00 */
[C---:B------:R-:W-:Y:S01]  /*1ce0*/  ISETP.GT.U32.AND P4, PT, R0.reuse, R49, PT ;  /* 0x000000310000720c */ /* 0x040fe20003f84070 */
[----:B------:R-:W-:Y:S02]  /*1cf0*/  @!P6 IMAD.IADD R43, R43, 0x1, -R0 ;  /* 0x000000012b2be824 */ /* 0x000fe400078e0a00 */
[C---:B------:R-:W-:Y:S01]  /*1d00*/  IMAD R51, R0.reuse, R14, R51 ;  /* 0x0000000e00337224 */ /* 0x040fe200078e0233 */
[----:B------:R-:W-:Y:S01]  /*1d10*/  IABS R14, R26 ;  /* 0x0000001a000e7213 */ /* 0x000fe20000000000 */
[----:B------:R-:W-:Y:S01]  /*1d20*/  IMAD.HI.U32 R3, R5, R55, RZ ;  /* 0x0000003705037227 */ /* 0x000fe200078e00ff */
[----:B------:R-:W-:-:S03]  /*1d30*/  ISETP.GT.U32.AND P6, PT, R0, R43, PT ;  /* 0x0000002b0000720c */ /* 0x000fc60003fc4070 */
[----:B------:R-:W-:Y:S02]  /*1d40*/  IMAD.MOV R3, RZ, RZ, -R3 ;  /* 0x000000ffff037224 */ /* 0x000fe400078e0a03 */
[----:B------:R-:W-:-:S04]  /*1d50*/  IMAD.HI.U32 R16, R5, R53, RZ ;  /* 0x0000003505107227 */ /* 0x000fc800078e00ff */
[--C-:B------:R-:W-:Y:S01]  /*1d60*/  @!P4 IMAD.IADD R49, R49, 0x1, -R0.reuse ;  /* 0x000000013131c824 */ /* 0x100fe200078e0a00 */
[C---:B------:R-:W-:Y:S01]  /*1d70*/  ISETP.GT.U32.AND P4, PT, R0.reuse, R51, PT ;  /* 0x000000330000720c */ /* 0x040fe20003f84070 */
[----:B------:R-:W-:Y:S02]  /*1d80*/  IMAD R55, R0, R3, R55 ;  /* 0x0000000300377224 */ /* 0x000fe400078e0237 */
[----:B------:R-:W-:Y:S01]  /*1d90*/  @!P6 IMAD.IADD R43, R43, 0x1, -R0 ;  /* 0x000000012b2be824 */ /* 0x000fe200078e0a00 */
[----:B------:R-:W-:Y:S01]  /*1da0*/  ISETP.GE.AND P6, PT, R18, RZ, PT ;  /* 0x000000ff1200720c */ /* 0x000fe20003fc6270 */
[----:B------:R-:W-:Y:S01]  /*1db0*/  IMAD.HI.U32 R3, R5, R14, RZ ;  /* 0x0000000e05037227 */ /* 0x000fe200078e00ff */
[----:B------:R-:W-:-:S03]  /*1dc0*/  LOP3.LUT R18, R9, 0x78, RZ, 0xfc, !PT ;  /* 0x0000007809127812 */ /* 0x000fc600078efcff */
[----:B------:R-:W-:Y:S01]  /*1dd0*/  IMAD.MOV R16, RZ, RZ, -R16 ;  /* 0x000000ffff107224 */ /* 0x000fe200078e0a10 */
[----:B------:R-:W-:Y:S01]  /*1de0*/  IABS R61, R18 ;  /* 0x00000012003d7213 */ /* 0x000fe20000000000 */
[----:B------:R-:W-:-:S04]  /*1df0*/  IMAD.HI.U32 R9, R5, R57, RZ ;  /* 0x0000003905097227 */ /* 0x000fc800078e00ff */
[----:B------:R-:W-:Y:S02]  /*1e00*/  @!P4 IMAD.IADD R51, R51, 0x1, -R0 ;  /* 0x000000013333c824 */ /* 0x000fe400078e0a00 */
[----:B------:R-:W-:Y:S02]  /*1e10*/  IMAD.MOV R3, RZ, RZ, -R3 ;  /* 0x000000ffff037224 */ /* 0x000fe400078e0a03 */
[C---:B------:R-:W-:Y:S02]  /*1e20*/  IMAD R53, R0.reuse, R16, R53 ;  /* 0x0000001000357224 */ /* 0x040fe400078e0235 */
[----:B------:R-:W-:Y:S02]  /*1e30*/  IMAD.MOV R16, RZ, RZ, -R9 ;  /* 0x000000ffff107224 */ /* 0x000fe400078e0a09 */
[----:B------:R-:W-:Y:S01]  /*1e40*/  @!P3 IMAD.MOV R39, RZ, RZ, -R39 ;  /* 0x000000ffff27b224 */ /* 0x000fe200078e0a27 */
[C---:B------:R-:W-:Y:S01]  /*1e50*/  ISETP.GT.U32.AND P3, PT, R0.reuse, R49, PT ;  /* 0x000000310000720c */ /* 0x040fe20003f64070 */
[----:B------:R-:W-:Y:S01]  /*1e60*/  @!P2 IMAD.MOV R41, RZ, RZ, -R41 ;  /* 0x000000ffff29a224 */ /* 0x000fe200078e0a29 */
[C---:B------:R-:W-:Y:S01]  /*1e70*/  ISETP.GT.U32.AND P2, PT, R0.reuse, R51, PT ;  /* 0x000000330000720c */ /* 0x040fe20003f44070 */
[C---:B------:R-:W-:Y:S01]  /*1e80*/  IMAD R9, R0.reuse, R3, R14 ;  /* 0x0000000300097224 */ /* 0x040fe200078e020e */
[----:B------:R-:W-:Y:S01]  /*1e90*/  ISETP.GT.U32.AND P4, PT, R0, R53, PT ;  /* 0x000000350000720c */ /* 0x000fe20003f84070 */
[----:B------:R-:W-:Y:S01]  /*1ea0*/  IMAD.HI.U32 R14, R5, R59, RZ ;  /* 0x0000003b050e7227 */ /* 0x000fe200078e00ff */
[----:B------:R-:W-:-:S03]  /*1eb0*/  SGXT.U32 R3, R20, 0x1 ;  /* 0x000000011403781a */ /* 0x000fc60000000000 */
[----:B------:R-:W-:Y:S01]  /*1ec0*/  IMAD.MOV R14, RZ, RZ, -R14 ;  /* 0x000000ffff0e7224 */ /* 0x000fe200078e0a0e */
[----:B------:R-:W-:Y:S01]  /*1ed0*/  LOP3.LUT R184, R3, 0x4, RZ, 0xfc, !PT ;  /* 0x0000000403b87812 */ /* 0x000fe200078efcff */
[----:B------:R-:W-:Y:S01]  /*1ee0*/  IMAD.HI.U32 R5, R5, R61, RZ ;  /* 0x0000003d05057227 */ /* 0x000fe200078e00ff */
[C---:B------:R-:W-:Y:S02]  /*1ef0*/  LOP3.LUT R186, R3.reuse, 0x2, RZ, 0xfc, !PT ;  /* 0x0000000203ba7812 */ /* 0x040fe400078efcff */
[C---:B------:R-:W-:Y:S01]  /*1f00*/  LOP3.LUT R74, R3.reuse, 0x6, RZ, 0xfc, !PT ;  /* 0x00000006034a7812 */ /* 0x040fe200078efcff */
[C---:B------:R-:W-:Y:S01]  /*1f10*/  IMAD R57, R0.reuse, R16, R57 ;  /* 0x0000001000397224 */ /* 0x040fe200078e0239 */
[C---:B------:R-:W-:Y:S01]  /*1f20*/  LOP3.LUT R73, R3.reuse, 0x8, RZ, 0xfc, !PT ;  /* 0x0000000803497812 */ /* 0x040fe200078efcff */
[----:B------:R-:W-:Y:S01]  /*1f30*/  IMAD R59, R0, R14, R59 ;  /* 0x0000000e003b7224 */ /* 0x000fe200078e023b */
[----:B------:R-:W-:Y:S01]  /*1f40*/  LOP3.LUT R38, R3, 0xa, RZ, 0xfc, !PT ;  /* 0x0000000a03267812 */ /* 0x000fe200078efcff */
[----:B------:R-:W-:-:S02]  /*1f50*/  IMAD.MOV R5, RZ, RZ, -R5 ;  /* 0x000000ffff057224 */ /* 0x000fc400078e0a05 */
[----:B------:R-:W-:Y:S01]  /*1f60*/  @!P0 IMAD.MOV R43, RZ, RZ, -R43 ;  /* 0x000000ffff2b8224 */ /* 0x000fe200078e0a2b */
[C---:B------:R-:W-:Y:S01]  /*1f70*/  ISETP.GT.U32.AND P0, PT, R0.reuse, R55, PT ;  /* 0x000000370000720c */ /* 0x040fe20003f04070 */
[----:B------:R-:W-:Y:S01]  /*1f80*/  @!P5 IMAD.MOV R45, RZ, RZ, -R45 ;  /* 0x000000ffff2dd224 */ /* 0x000fe200078e0a2d */
[C---:B------:R-:W-:Y:S01]  /*1f90*/  ISETP.GT.U32.AND P5, PT, R0.reuse, R9, PT ;  /* 0x000000090000720c */ /* 0x040fe20003fa4070 */
[--C-:B------:R-:W-:Y:S01]  /*1fa0*/  @!P3 IMAD.IADD R49, R49, 0x1, -R0.reuse ;  /* 0x000000013131b824 */ /* 0x100fe200078e0a00 */
[C---:B------:R-:W-:Y:S01]  /*1fb0*/  ISETP.GT.U32.AND P3, PT, R0.reuse, R57, PT ;  /* 0x000000390000720c */ /* 0x040fe20003f64070 */
[----:B------:R-:W-:Y:S01]  /*1fc0*/  @!P2 IMAD.IADD R51, R51, 0x1, -R0 ;  /* 0x000000013333a824 */ /* 0x000fe200078e0a00 */
[C---:B------:R-:W-:Y:S01]  /*1fd0*/  ISETP.GT.U32.AND P2, PT, R0.reuse, R59, PT ;  /* 0x0000003b0000720c */ /* 0x040fe20003f44070 */
[----:B------:R-:W-:Y:S01]  /*1fe0*/  IMAD R61, R0, R5, R61 ;  /* 0x00000005003d7224 */ /* 0x000fe200078e023d */
[----:B------:R-:W-:Y:S01]  /*1ff0*/  LOP3.LUT R5, RZ, R47, RZ, 0x33, !PT ;  /* 0x0000002fff057212 */ /* 0x000fe200078e33ff */
[----:B------:R-:W-:-:S02]  /*2000*/  IMAD R207, R3, R164, RZ ;  /* 0x000000a403cf7224 */ /* 0x000fc400078e02ff */
[--C-:B------:R-:W-:Y:S01]  /*2010*/  @!P4 IMAD.IADD R53, R53, 0x1, -R0.reuse ;  /* 0x000000013535c824 */ /* 0x100fe200078e0a00 */
[----:B------:R-:W-:Y:S01]  /*2020*/  ISETP.GT.U32.AND P4, PT, R0, R61, PT ;  /* 0x0000003d0000720c */ /* 0x000fe20003f84070 */
[----:B------:R-:W-:Y:S02]  /*2030*/  IMAD R205, R164, 0x2, R207 ;  /* 0x00000002a4cd7824 */ /* 0x000fe400078e02cf */
[--C-:B------:R-:W-:Y:S01]  /*2040*/  @!P0 IMAD.IADD R55, R55, 0x1, -R0.reuse ;  /* 0x0000000137378824 */ /* 0x100fe200078e0a00 */
[----:B------:R-:W-:Y:S01]  /*2050*/  ISETP.GE.AND P0, PT, R22, RZ, PT ;  /* 0x000000ff1600720c */ /* 0x000fe20003f06270 */
[----:B------:R-:W-:Y:S02]  /*2060*/  IMAD R203, R164, 0x2, R205 ;  /* 0x00000002a4cb7824 */ /* 0x000fe400078e02cd */
[--C-:B------:R-:W-:Y:S01]  /*2070*/  @!P5 IMAD.IADD R9, R9, 0x1, -R0.reuse ;  /* 0x000000010909d824 */ /* 0x100fe200078e0a00 */
[----:B------:R-:W-:Y:S01]  /*2080*/  ISETP.GT.U32.AND P5, PT, R0, R55, PT ;  /* 0x000000370000720c */ /* 0x000fe20003fa4070 */
[----:B------:R-:W-:-:S02]  /*2090*/  @!P3 IMAD.IADD R57, R57, 0x1, -R0 ;  /* 0x000000013939b824 */ /* 0x000fc400078e0a00 */
[--C-:B------:R-:W-:Y:S01]  /*20a0*/  @!P2 IMAD.IADD R59, R59, 0x1, -R0.reuse ;  /* 0x000000013b3ba824 */ /* 0x100fe200078e0a00 */
[----:B------:R-:W-:Y:S01]  /*20b0*/  ISETP.GT.U32.AND P3, PT, R0, R9, PT ;  /* 0x000000090000720c */ /* 0x000fe20003f64070 */
[----:B------:R-:W-:Y:S01]  /*20c0*/  IMAD R201, R164, 0x2, R203 ;  /* 0x00000002a4c97824 */ /* 0x000fe200078e02cb */
[C---:B------:R-:W-:Y:S01]  /*20d0*/  ISETP.GT.U32.AND P2, PT, R0.reuse, R57, PT ;  /* 0x000000390000720c */ /* 0x040fe20003f44070 */
[----:B------:R-:W-:Y:S01]  /*20e0*/  @!P1 IMAD.MOV R49, RZ, RZ, -R49 ;  /* 0x000000ffff319224 */ /* 0x000fe200078e0a31 */
[C---:B------:R-:W-:Y:S01]  /*20f0*/  ISETP.GT.U32.AND P1, PT, R0.reuse, R53, PT ;  /* 0x000000350000720c */ /* 0x040fe20003f24070 */
[----:B------:R-:W-:Y:S01]  /*2100*/  @!P6 IMAD.MOV R51, RZ, RZ, -R51 ;  /* 0x000000ffff33e224 */ /* 0x000fe200078e0a33 */
[----:B------:R-:W-:Y:S01]  /*2110*/  ISETP.GT.U32.AND P6, PT, R0, R59, PT ;  /* 0x0000003b0000720c */ /* 0x000fe20003fc4070 */
[----:B------:R-:W-:Y:S02]  /*2120*/  IMAD R199, R164, 0x2, R201 ;  /* 0x00000002a4c77824 */ /* 0x000fe400078e02c9 */
[----:B------:R-:W-:-:S02]  /*2130*/  @!P4 IMAD.IADD R61, R61, 0x1, -R0 ;  /* 0x000000013d3dc824 */ /* 0x000fc400078e0a00 */
[----:B------:R-:W-:Y:S02]  /*2140*/  IMAD R197, R164, 0x2, R199 ;  /* 0x00000002a4c57824 */ /* 0x000fe400078e02c7 */
[--C-:B------:R-:W-:Y:S01]  /*2150*/  @!P5 IMAD.IADD R55, R55, 0x1, -R0.reuse ;  /* 0x000000013737d824 */ /* 0x100fe200078e0a00 */
[----:B------:R-:W-:Y:S01]  /*2160*/  ISETP.GT.U32.AND P4, PT, R0, R61, PT ;  /* 0x0000003d0000720c */ /* 0x000fe20003f84070 */
[----:B------:R-:W-:Y:S01]  /*2170*/  IMAD R195, R164, 0x2, R197 ;  /* 0x00000002a4c37824 */ /* 0x000fe200078e02c5 */
[----:B------:R-:W-:Y:S01]  /*2180*/  ISETP.GE.AND P5, PT, R26, RZ, PT ;  /* 0x000000ff1a00720c */ /* 0x000fe20003fa6270 */
[--C-:B------:R-:W-:Y:S01]  /*2190*/  @!P1 IMAD.IADD R53, R53, 0x1, -R0.reuse ;  /* 0x0000000135359824 */ /* 0x100fe200078e0a00 */
[----:B------:R-:W-:Y:S01]  /*21a0*/  ISETP.GE.AND P1, PT, R24, RZ, PT ;  /* 0x000000ff1800720c */ /* 0x000fe20003f26270 */
[--C-:B------:R-:W-:Y:S01]  /*21b0*/  @!P3 IMAD.IADD R9, R9, 0x1, -R0.reuse ;  /* 0x000000010909b824 */ /* 0x100fe200078e0a00 */
[----:B------:R-:W-:Y:S01]  /*21c0*/  ISETP.GE.AND P3, PT, R28, RZ, PT ;  /* 0x000000ff1c00720c */ /* 0x000fe20003f66270 */
[--C-:B------:R-:W-:Y:S01]  /*21d0*/  @!P2 IMAD.IADD R57, R57, 0x1, -R0.reuse ;  /* 0x000000013939a824 */ /* 0x100fe200078e0a00 */
[----:B------:R-:W-:Y:S01]  /*21e0*/  ISETP.GE.AND P2, PT, R30, RZ, PT ;  /* 0x000000ff1e00720c */ /* 0x000fe20003f46270 */
[----:B------:R-:W-:Y:S01]  /*21f0*/  @!P6 IMAD.IADD R59, R59, 0x1, -R0 ;  /* 0x000000013b3be824 */ /* 0x000fe200078e0a00 */
[----:B------:R-:W-:Y:S01]  /*2200*/  ISETP.GE.AND P6, PT, R18, RZ, PT ;  /* 0x000000ff1200720c */ /* 0x000fe20003fc6270 */
[----:B------:R-:W-:-:S02]  /*2210*/  IMAD R191, R164, 0x2, R195 ;  /* 0x00000002a4bf7824 */ /* 0x000fc400078e02c3 */
[----:B----4-:R-:W-:Y:S01]  /*2220*/  IMAD R190, R190, UR4, RZ ;  /* 0x00000004bebe7c24 */ /* 0x010fe2000f8e02ff */
[----:B------:R-:W1:Y:S01]  /*2230*/  LDCU UR4, c[0x0][0x3b0] ;  /* 0x00007600ff0477ac */ /* 0x000e620008000800 */
[C---:B------:R-:W-:Y:S02]  /*2240*/  IMAD R189, R164.reuse, 0x2, R191 ;  /* 0x00000002a4bd7824 */ /* 0x040fe400078e02bf */
[----:B------:R-:W-:Y:S01]  /*2250*/  @!P4 IMAD.IADD R61, R61, 0x1, -R0 ;  /* 0x000000013d3dc824 */ /* 0x000fe200078e0a00 */
[----:B------:R-:W-:Y:S01]  /*2260*/  ISETP.NE.AND P4, PT, R47, RZ, PT ;  /* 0x000000ff2f00720c */ /* 0x000fe20003f85270 */
[----:B------:R-:W-:Y:S02]  /*2270*/  IMAD R187, R164, 0x2, R189 ;  /* 0x00000002a4bb7824 */ /* 0x000fe400078e02bd */
[----:B------:R-:W-:Y:S01]  /*2280*/  @!P0 IMAD.MOV R53, RZ, RZ, -R53 ;  /* 0x000000ffff358224 */ /* 0x000fe200078e0a35 */
[----:B-----5:R-:W-:Y:S01]  /*2290*/  LEA R88, P0, R190, UR12, 0x2 ;  /* 0x0000000cbe587c11 */ /* 0x020fe2000f8010ff */
[----:B------:R-:W-:Y:S01]  /*22a0*/  IMAD R185, R164, 0x2, R187 ;  /* 0x00000002a4b97824 */ /* 0x000fe200078e02bb */
[C---:B------:R-:W-:Y:S01]  /*22b0*/  SEL R70, R5.reuse, R11, !P4 ;  /* 0x0000000b05467207 */ /* 0x040fe20006000000 */
[----:B------:R-:W-:Y:S01]  /*22c0*/  @!P1 IMAD.MOV R55, RZ, RZ, -R55 ;  /* 0x000000ffff379224 */ /* 0x000fe200078e0a37 */
[C---:B------:R-:W-:Y:S01]  /*22d0*/  SEL R11, R5.reuse, R10, !P4 ;  /* 0x0000000a050b7207 */ /* 0x040fe20006000000 */
[----:B------:R-:W-:Y:S01]  /*22e0*/  @!P5 IMAD.MOV R9, RZ, RZ, -R9 ;  /* 0x000000ffff09d224 */ /* 0x000fe200078e0a09 */
[----:B------:R-:W-:Y:S01]  /*22f0*/  LEA.HI.X.SX32 R10, R190, UR13, 0x2, P0 ;  /* 0x0000000dbe0a7c11 */ /* 0x000fe200080f16ff */
[----:B------:R-:W-:Y:S01]  /*2300*/  @!P3 IMAD.MOV R57, RZ, RZ, -R57 ;  /* 0x000000ffff39b224 */ /* 0x000fe200078e0a39 */
[----:B------:R-:W-:Y:S01]  /*2310*/  ISETP.GT.AND P0, PT, R188, 0x1f, PT ;  /* 0x0000001fbc00780c */ /* 0x000fe20003f04270 */
[----:B------:R-:W-:Y:S01]  /*2320*/  @!P2 IMAD.MOV R59, RZ, RZ, -R59 ;  /* 0x000000ffff3ba224 */ /* 0x000fe200078e0a3b */
[C---:B------:R-:W-:Y:S01]  /*2330*/  SEL R52, R5.reuse, R12, !P4 ;  /* 0x0000000c05347207 */ /* 0x040fe20006000000 */
[----:B------:R-:W-:Y:S01]  /*2340*/  @!P6 IMAD.MOV R61, RZ, RZ, -R61 ;  /* 0x000000ffff3de224 */ /* 0x000fe200078e0a3d */
[C---:B------:R-:W-:Y:S01]  /*2350*/  SEL R72, R5.reuse, R6, !P4 ;  /* 0x0000000605487207 */ /* 0x040fe20006000000 */
[----:B------:R-:W-:Y:S01]  /*2360*/  IMAD R75, R164, 0x2, R185 ;  /* 0x00000002a44b7824 */ /* 0x000fe200078e02b9 */
[C---:B------:R-:W-:Y:S01]  /*2370*/  SEL R67, R5.reuse, R13, !P4 ;  /* 0x0000000d05437207 */ /* 0x040fe20006000000 */
[----:B-1----:R-:W-:Y:S01]  /*2380*/  IMAD R70, R70, UR4, RZ ;  /* 0x0000000446467c24 */ /* 0x002fe2000f8e02ff */
[C---:B------:R-:W-:Y:S01]  /*2390*/  SEL R12, R5.reuse, R39, !P4 ;  /* 0x00000027050c7207 */ /* 0x040fe20006000000 */
[----:B------:R-:W-:Y:S01]  /*23a0*/  IMAD R72, R72, UR4, RZ ;  /* 0x0000000448487c24 */ /* 0x000fe2000f8e02ff */
[----:B------:R-:W-:Y:S01]  /*23b0*/  SEL R50, R5, R41, !P4 ;  /* 0x0000002905327207 */ /* 0x000fe20006000000 */
[----:B------:R-:W-:Y:S01]  /*23c0*/  IMAD R67, R67, UR4, RZ ;  /* 0x0000000443437c24 */ /* 0x000fe2000f8e02ff */
[C---:B------:R-:W-:Y:S01]  /*23d0*/  SEL R48, R5.reuse, R45, !P4 ;  /* 0x0000002d05307207 */ /* 0x040fe20006000000 */
[----:B------:R-:W-:Y:S01]  /*23e0*/  IMAD R52, R52, UR4, RZ ;  /* 0x0000000434347c24 */ /* 0x000fe2000f8e02ff */
[----:B------:R-:W-:Y:S01]  /*23f0*/  LEA R122, P1, R192, UR14, 0x2 ;  /* 0x0000000ec07a7c11 */ /* 0x000fe2000f8210ff */
[----:B------:R-:W-:Y:S01]  /*2400*/  IMAD R50, R50, UR4, RZ ;  /* 0x0000000432327c24 */ /* 0x000fe2000f8e02ff */
[C---:B------:R-:W-:Y:S01]  /*2410*/  SEL R71, R5.reuse, R7, !P4 ;  /* 0x0000000705477207 */ /* 0x040fe20006000000 */
[----:B------:R-:W-:Y:S01]  /*2420*/  IMAD R48, R48, UR4, RZ ;  /* 0x0000000430307c24 */ /* 0x000fe2000f8e02ff */
[----:B------:R-:W-:-:S02]  /*2430*/  SEL R66, R5, R15, !P4 ;  /* 0x0000000f05427207 */ /* 0x000fc40006000000 */
[----:B------:R-:W-:Y:S01]  /*2440*/  SEL R65, R5, R8, !P4 ;  /* 0x0000000805417207 */ /* 0x000fe20006000000 */
[----:B------:R-:W-:Y:S01]  /*2450*/  IMAD R71, R71, UR4, RZ ;  /* 0x0000000447477c24 */ /* 0x000fe2000f8e02ff */
[C---:B------:R-:W-:Y:S01]  /*2460*/  SEL R64, R5.reuse, R17, !P4 ;  /* 0x0000001105407207 */ /* 0x040fe20006000000 */
[----:B------:R-:W-:Y:S01]  /*2470*/  IMAD R66, R66, UR4, RZ ;  /* 0x0000000442427c24 */ /* 0x000fe2000f8e02ff */
        /* <DEDUP_REMOVED lines=8> */
[----:B------:R-:W-:-:S02]  /*2500*/  SEL R58, R5, R27, !P4 ;  /* 0x0000001b053a7207 */ /* 0x000fc40006000000 */
[C---:B------:R-:W-:Y:S01]  /*2510*/  SEL R29, R5.reuse, R29, !P4 ;  /* 0x0000001d051d7207 */ /* 0x040fe20006000000 */
[----:B------:R-:W-:Y:S01]  /*2520*/  IMAD R60, R60, UR4, RZ ;  /* 0x000000043c3c7c24 */ /* 0x000fe2000f8e02ff */
[C---:B------:R-:W-:Y:S01]  /*2530*/  SEL R56, R5.reuse, R31, !P4 ;  /* 0x0000001f05387207 */ /* 0x040fe20006000000 */
[----:B------:R-:W-:Y:S01]  /*2540*/  IMAD R58, R58, UR4, RZ ;  /* 0x000000043a3a7c24 */ /* 0x000fe2000f8e02ff */
[C---:B------:R-:W-:Y:S02]  /*2550*/  SEL R33, R5.reuse, R33, !P4 ;  /* 0x0000002105217207 */ /* 0x040fe40006000000 */
[C---:B------:R-:W-:Y:S01]  /*2560*/  SEL R54, R5.reuse, R35, !P4 ;  /* 0x0000002305367207 */ /* 0x040fe20006000000 */
[----:B------:R-:W-:Y:S01]  /*2570*/  IMAD R56, R56, UR4, RZ ;  /* 0x0000000438387c24 */ /* 0x000fe2000f8e02ff */
[C---:B------:R-:W-:Y:S02]  /*2580*/  SEL R37, R5.reuse, R37, !P4 ;  /* 0x0000002505257207 */ /* 0x040fe40006000000 */
[C---:B------:R-:W-:Y:S01]  /*2590*/  SEL R43, R5.reuse, R43, !P4 ;  /* 0x0000002b052b7207 */ /* 0x040fe20006000000 */
[----:B------:R-:W-:Y:S01]  /*25a0*/  IMAD R54, R54, UR4, RZ ;  /* 0x0000000436367c24 */ /* 0x000fe2000f8e02ff */
[----:B------:R-:W-:-:S02]  /*25b0*/  SEL R47, R5, R49, !P4 ;  /* 0x00000031052f7207 */ /* 0x000fc40006000000 */
[C---:B------:R-:W-:Y:S01]  /*25c0*/  SEL R46, R5.reuse, R51, !P4 ;  /* 0x00000033052e7207 */ /* 0x040fe20006000000 */
[----:B------:R-:W-:Y:S01]  /*25d0*/  IMAD R51, R12, UR4, RZ ;  /* 0x000000040c337c24 */ /* 0x000fe2000f8e02ff */
[----:B------:R-:W-:Y:S01]  /*25e0*/  SEL R45, R5, R53, !P4 ;  /* 0x00000035052d7207 */ /* 0x000fe20006000000 */
        /* <DEDUP_REMOVED lines=12> */
[----:B------:R-:W-:Y:S01]  /*26b0*/  IMAD R5, R164, 0x2, R75 ;  /* 0x00000002a4057824 */ /* 0x000fe200078e024b */
[----:B------:R-:W-:Y:S01]  /*26c0*/  SEL R6, RZ, 0x4, !P0 ;  /* 0x00000004ff067807 */ /* 0x000fe20004000000 */
[----:B------:R-:W-:Y:S01]  /*26d0*/  IMAD R46, R46, UR4, RZ ;  /* 0x000000042e2e7c24 */ /* 0x000fe2000f8e02ff */
[-C--:B------:R-:W-:Y:S01]  /*26e0*/  ISETP.GE.AND P2, PT, R184, R193.reuse, PT ;  /* 0x000000c1b800720c */ /* 0x080fe20003f46270 */
[----:B------:R-:W-:Y:S01]  /*26f0*/  IMAD R7, R164, 0x2, R5 ;  /* 0x00000002a4077824 */ /* 0x000fe200078e0205 */
[----:B------:R-:W-:Y:S01]  /*2700*/  LEA.HI.X.SX32 R8, R192, UR15, 0x2, P1 ;  /* 0x0000000fc0087c11 */ /* 0x000fe200088f16ff */
[----:B------:R-:W-:Y:S01]  /*2710*/  IMAD R47, R47, UR4, RZ ;  /* 0x000000042f2f7c24 */ /* 0x000fe2000f8e02ff */
[-C--:B------:R-:W-:Y:S01]  /*2720*/  ISETP.GE.AND P1, PT, R3, R193.reuse, PT ;  /* 0x000000c10300720c */ /* 0x080fe20003f26270 */
[----:B------:R-:W-:Y:S01]  /*2730*/  IMAD R44, R44, UR4, RZ ;  /* 0x000000042c2c7c24 */ /* 0x000fe2000f8e02ff */
[C---:B------:R-:W-:Y:S01]  /*2740*/  SEL R9, R6.reuse, RZ, !P2 ;  /* 0x000000ff06097207 */ /* 0x040fe20005000000 */
[----:B------:R-:W-:Y:S01]  /*2750*/  IMAD R45, R45, UR4, RZ ;  /* 0x000000042d2d7c24 */ /* 0x000fe2000f8e02ff */
[----:B------:R-:W-:Y:S01]  /*2760*/  SEL R0, R6, RZ, !P1 ;  /* 0x000000ff06007207 */ /* 0x000fe20004800000 */
[----:B------:R-:W-:Y:S01]  /*2770*/  IMAD R42, R42, UR4, RZ ;  /* 0x000000042a2a7c24 */ /* 0x000fe2000f8e02ff */
[----:B------:R-:W-:Y:S01]  /*2780*/  ISETP.NE.U32.AND P3, PT, R9, RZ, PT ;  /* 0x000000ff0900720c */ /* 0x000fe20003f65070 */
[----:B------:R-:W-:Y:S01]  /*2790*/  IMAD R9, R164, 0x2, R7 ;  /* 0x00000002a4097824 */ /* 0x000fe200078e0207 */
[----:B------:R-:W-:Y:S01]  /*27a0*/  ISETP.GE.AND P0, PT, R186, R193, PT ;  /* 0x000000c1ba00720c */ /* 0x000fe20003f06270 */
[----:B------:R-:W-:Y:S01]  /*27b0*/  IMAD R43, R13, UR4, RZ ;  /* 0x000000040d2b7c24 */ /* 0x000fe2000f8e02ff */
[----:B------:R-:W-:Y:S01]  /*27c0*/  ISETP.NE.U32.AND P1, PT, R0, RZ, PT ;  /* 0x000000ff0000720c */ /* 0x000fe20003f25070 */
[----:B------:R-:W-:Y:S01]  /*27d0*/  IMAD R0, R164, 0x2, R9 ;  /* 0x00000002a4007824 */ /* 0x000fe200078e0209 */
[----:B------:R-:W-:Y:S01]  /*27e0*/  SEL R4, R6, RZ, !P0 ;  /* 0x000000ff06047207 */ /* 0x000fe20004000000 */
[----:B------:R-:W-:Y:S01]  /*27f0*/  IMAD R40, R40, UR4, RZ ;  /* 0x0000000428287c24 */ /* 0x000fe2000f8e02ff */
[-C--:B------:R-:W-:Y:S01]  /*2800*/  LEA R86, P0, R5, R88.reuse, 0x2 ;  /* 0x0000005805567211 */ /* 0x080fe200078010ff */
[----:B------:R-:W-:Y:S01]  /*2810*/  IMAD R41, R41, UR4, RZ ;  /* 0x0000000429297c24 */ /* 0x000fe2000f8e02ff */
[-C--:B------:R-:W-:Y:S01]  /*2820*/  LEA R84, P5, R7, R88.reuse, 0x2 ;  /* 0x0000005807547211 */ /* 0x080fe200078a10ff */
[----:B------:R-:W-:Y:S01]  /*2830*/  IMAD R39, R39, UR4, RZ ;  /* 0x0000000427277c24 */ /* 0x000fe2000f8e02ff */
[----:B------:R-:W-:Y:S01]  /*2840*/  LEA R166, P4, R9, R88, 0x2 ;  /* 0x0000005809a67211 */ /* 0x000fe200078810ff */
[----:B------:R-:W-:Y:S01]  /*2850*/  USHF.L.U32 UR4, UR8, 0x15, URZ ;  /* 0x0000001508047899 */ /* 0x000fe200080006ff */
[----:B------:R-:W-:-:S02]  /*2860*/  LEA.HI.X.SX32 R87, R5, R10, 0x2, P0 ;  /* 0x0000000a05577211 */ /* 0x000fc400000f16ff */
[----:B------:R-:W-:Y:S01]  /*2870*/  LEA R168, P6, R0, R88, 0x2 ;  /* 0x0000005800a87211 */ /* 0x000fe200078c10ff */
[----:B------:R-:W-:Y:S01]  /*2880*/  ULOP3.LUT UR4, UR4, 0x600000, URZ, 0xc0, !UPT ;  /* 0x0060000004047892 */ /* 0x000fe2000f8ec0ff */
[----:B------:R-:W-:Y:S02]  /*2890*/  LEA.HI.X.SX32 R85, R7, R10, 0x2, P5 ;  /* 0x0000000a07557211 */ /* 0x000fe400028f16ff */
[----:B------:R-:W-:Y:S02]  /*28a0*/  LEA R110, P0, R207, R88, 0x2 ;  /* 0x00000058cf6e7211 */ /* 0x000fe400078010ff */
[----:B------:R-:W-:Y:S02]  /*28b0*/  ISETP.GE.AND P5, PT, R74, R193, PT ;  /* 0x000000c14a00720c */ /* 0x000fe40003fa6270 */
[-C--:B------:R-:W-:Y:S02]  /*28c0*/  LEA.HI.X.SX32 R167, R9, R10.reuse, 0x2, P4 ;  /* 0x0000000a09a77211 */ /* 0x080fe400020f16ff */
[----:B------:R-:W-:-:S02]  /*28d0*/  LEA.HI.X.SX32 R169, R0, R10, 0x2, P6 ;  /* 0x0000000a00a97211 */ /* 0x000fc400030f16ff */
[----:B------:R-:W-:Y:S02]  /*28e0*/  LEA R106, P4, R203, R88, 0x2 ;  /* 0x00000058cb6a7211 */ /* 0x000fe400078810ff */
[-C--:B------:R-:W-:Y:S02]  /*28f0*/  LEA.HI.X.SX32 R111, R207, R10.reuse, 0x2, P0 ;  /* 0x0000000acf6f7211 */ /* 0x080fe400000f16ff */
[----:B------:R-:W-:Y:S02]  /*2900*/  SEL R0, R6, RZ, !P5 ;  /* 0x000000ff06007207 */ /* 0x000fe40006800000 */
[----:B------:R-:W-:Y:S02]  /*2910*/  ISETP.GE.AND P0, PT, R73, R193, PT ;  /* 0x000000c14900720c */ /* 0x000fe40003f06270 */
[----:B------:R-:W-:Y:S02]  /*2920*/  LEA.HI.X.SX32 R107, R203, R10, 0x2, P4 ;  /* 0x0000000acb6b7211 */ /* 0x000fe400020f16ff */
[----:B------:R-:W-:-:S02]  /*2930*/  ISETP.NE.U32.AND P4, PT, R0, RZ, PT ;  /* 0x000000ff0000720c */ /* 0x000fc40003f85070 */
[----:B------:R-:W-:Y:S02]  /*2940*/  SEL R0, R6, RZ, !P0 ;  /* 0x000000ff06007207 */ /* 0x000fe40004000000 */
[-C--:B------:R-:W-:Y:S02]  /*2950*/  LEA R100, P0, R197, R88.reuse, 0x2 ;  /* 0x00000058c5647211 */ /* 0x080fe400078010ff */
[----:B------:R-:W-:Y:S02]  /*2960*/  LEA R108, P6, R205, R88, 0x2 ;  /* 0x00000058cd6c7211 */ /* 0x000fe400078c10ff */
[----:B------:R-:W-:Y:S02]  /*2970*/  LEA.HI.X.SX32 R101, R197, R10, 0x2, P0 ;  /* 0x0000000ac5657211 */ /* 0x000fe400000f16ff */
[----:B------:R-:W-:Y:S02]  /*2980*/  LEA R98, P0, R195, R88, 0x2 ;  /* 0x00000058c3627211 */ /* 0x000fe400078010ff */
[----:B------:R-:W-:-:S02]  /*2990*/  LEA.HI.X.SX32 R109, R205, R10, 0x2, P6 ;  /* 0x0000000acd6d7211 */ /* 0x000fc400030f16ff */
[----:B------:R-:W-:Y:S02]  /*29a0*/  LEA.HI.X.SX32 R99, R195, R10, 0x2, P0 ;  /* 0x0000000ac3637211 */ /* 0x000fe400000f16ff */
[-C--:B------:R-:W-:Y:S02]  /*29b0*/  LEA R96, P0, R191, R88.reuse, 0x2 ;  /* 0x00000058bf607211 */ /* 0x080fe400078010ff */
[----:B------:R-:W-:Y:S02]  /*29c0*/  LEA R102, P6, R199, R88, 0x2 ;  /* 0x00000058c7667211 */ /* 0x000fe400078c10ff */
[----:B------:R-:W-:Y:S02]  /*29d0*/  LEA.HI.X.SX32 R97, R191, R10, 0x2, P0 ;  /* 0x0000000abf617211 */ /* 0x000fe400000f16ff */
[----:B------:R-:W-:Y:S02]  /*29e0*/  LEA R92, P0, R189, R88, 0x2 ;  /* 0x00000058bd5c7211 */ /* 0x000fe400078010ff */
[----:B------:R-:W-:-:S02]  /*29f0*/  LEA.HI.X.SX32 R103, R199, R10, 0x2, P6 ;  /* 0x0000000ac7677211 */ /* 0x000fc400030f16ff */
[----:B------:R-:W-:Y:S02]  /*2a00*/  LEA.HI.X.SX32 R93, R189, R10, 0x2, P0 ;  /* 0x0000000abd5d7211 */ /* 0x000fe400000f16ff */
[C---:B------:R-:W-:Y:S02]  /*2a10*/  LEA R90, P0, R187.reuse, R88, 0x2 ;  /* 0x00000058bb5a7211 */ /* 0x040fe400078010ff */
[----:B------:R-:W-:Y:S02]  /*2a20*/  LEA R82, P6, R72, R122, 0x2 ;  /* 0x0000007a48527211 */ /* 0x000fe400078c10ff */
[----:B------:R-:W-:Y:S02]  /*2a30*/  LEA.HI.X.SX32 R91, R187, R10, 0x2, P0 ;  /* 0x0000000abb5b7211 */ /* 0x000fe400000f16ff */
[-C--:B------:R-:W-:Y:S02]  /*2a40*/  LEA R94, P0, R185, R88.reuse, 0x2 ;  /* 0x00000058b95e7211 */ /* 0x080fe400078010ff */
[----:B------:R-:W-:-:S02]  /*2a50*/  LEA R104, P5, R201, R88, 0x2 ;  /* 0x00000058c9687211 */ /* 0x000fc400078a10ff */
[----:B------:R-:W-:Y:S02]  /*2a60*/  LEA.HI.X.SX32 R95, R185, R10, 0x2, P0 ;  /* 0x0000000ab95f7211 */ /* 0x000fe400000f16ff */
[C---:B------:R-:W-:Y:S02]  /*2a70*/  LEA R88, P0, R75.reuse, R88, 0x2 ;  /* 0x000000584b587211 */ /* 0x040fe400078010ff */
[----:B------:R-:W-:Y:S02]  /*2a80*/  LEA.HI.X.SX32 R83, R72, R8, 0x2, P6 ;  /* 0x0000000848537211 */ /* 0x000fe400030f16ff */
[----:B------:R-:W-:Y:S02]  /*2a90*/  LEA R80, P6, R70, R122, 0x2 ;  /* 0x0000007a46507211 */ /* 0x000fe400078c10ff */
[----:B------:R-:W-:Y:S02]  /*2aa0*/  LEA.HI.X.SX32 R89, R75, R10, 0x2, P0 ;  /* 0x0000000a4b597211 */ /* 0x000fe400000f16ff */
        /* <DEDUP_REMOVED lines=56> */
[----:B------:R-:W-:Y:S02]  /*2e30*/  ISETP.NE.U32.AND P5, PT, R0, RZ, PT ;  /* 0x000000ff0000720c */ /* 0x000fe40003fa5070 */
[----:B------:R-:W-:Y:S02]  /*2e40*/  LEA.HI.X.SX32 R131, R43, R8, 0x2, P0 ;  /* 0x000000082b837211 */ /* 0x000fe400000f16ff */
[----:B------:R-:W-:Y:S02]  /*2e50*/  LOP3.LUT R0, R69, 0x7f, RZ, 0xc0, !PT ;  /* 0x0000007f45007812 */ /* 0x000fe400078ec0ff */
[----:B------:R-:W-:Y:S02]  /*2e60*/  LEA R126, P0, R41, R122, 0x2 ;  /* 0x0000007a297e7211 */ /* 0x000fe400078010ff */
[----:B------:R-:W-:Y:S01]  /*2e70*/  LEA.HI.X.SX32 R125, R40, R8, 0x2, P6 ;  /* 0x00000008287d7211 */ /* 0x000fe200030f16ff */
[----:B------:R-:W-:Y:S01]  /*2e80*/  IMAD.SHL.U32 R37, R0, 0x4, RZ ;  /* 0x0000000400257824 */ /* 0x000fe200078e00ff */
[----:B------:R-:W-:-:S02]  /*2e90*/  ISETP.NE.U32.AND P2, PT, R4, RZ, PT ;  /* 0x000000ff0400720c */ /* 0x000fc40003f45070 */
[----:B------:R-:W-:Y:S02]  /*2ea0*/  LEA R122, P6, R39, R122, 0x2 ;  /* 0x0000007a277a7211 */ /* 0x000fe400078c10ff */
[C---:B------:R-:W-:Y:S02]  /*2eb0*/  LOP3.LUT R4, R69.reuse, 0x60, RZ, 0xc0, !PT ;  /* 0x0000006045047812 */ /* 0x040fe400078ec0ff */
[----:B------:R-:W-:Y:S02]  /*2ec0*/  LOP3.LUT R5, R69, 0x40, RZ, 0xc0, !PT ;  /* 0x0000004045057812 */ /* 0x000fe400078ec0ff */
[----:B------:R-:W-:Y:S02]  /*2ed0*/  LEA.HI.X.SX32 R123, R39, R8, 0x2, P6 ;  /* 0x00000008277b7211 */ /* 0x000fe400030f16ff */
[----:B------:R-:W-:Y:S02]  /*2ee0*/  SHF.R.U32.HI R4, RZ, 0x1, R4 ;  /* 0x00000001ff047819 */ /* 0x000fe40000011604 */
[----:B------:R-:W-:-:S02]  /*2ef0*/  ISETP.GE.AND P6, PT, R38, R193, PT ;  /* 0x000000c12600720c */ /* 0x000fc40003fc6270 */
[----:B------:R-:W-:Y:S02]  /*2f00*/  LEA.HI.X.SX32 R127, R41, R8, 0x2, P0 ;  /* 0x00000008297f7211 */ /* 0x000fe400000f16ff */
[----:B------:R-:W-:Y:S02]  /*2f10*/  LEA.HI R36, R5, R36, RZ, 0x1c ;  /* 0x0000002405247211 */ /* 0x000fe400078fe0ff */
[----:B------:R-:W-:Y:S02]  /*2f20*/  ISETP.NE.U32.AND P0, PT, R0, RZ, PT ;  /* 0x000000ff0000720c */ /* 0x000fe40003f05070 */
[----:B------:R-:W-:Y:S02]  /*2f30*/  LOP3.LUT R37, R37, R4, RZ, 0x3c, !PT ;  /* 0x0000000425257212 */ /* 0x000fe400078e3cff */
[----:B------:R-:W-:Y:S01]  /*2f40*/  SEL R5, R6, RZ, !P6 ;  /* 0x000000ff06057207 */ /* 0x000fe20007000000 */
[----:B------:R-:W-:Y:S08]  /*2f50*/  BRA.U UP0, `(.L_x_5) ;  /* 0x0000000100187547 */ /* 0x000ff0000b800000 */
[----:B------:R-:W-:Y:S01]  /*2f60*/  ELECT P6, URZ, PT ;  /* 0x0000000000ff782f */ /* 0x000fe200038c0000 */
[----:B------:R-:W-:Y:S01]  /*2f70*/  IMAD.MOV.U32 R4, RZ, RZ, 0x1 ;  /* 0x00000001ff047424 */ /* 0x000fe200078e00ff */
[----:B------:R-:W-:Y:S01]  /*2f80*/  UMOV UR6, 0x40 ;  /* 0x0000004000067882 */ /* 0x000fe20000000000 */
[----:B------:R-:W-:Y:S01]  /*2f90*/  UVIRTCOUNT.DEALLOC.SMPOOL 0x80 ;  /* 0x000000800000784c */ /* 0x000fe20000000000 */
[----:B------:R-:W-:-:S09]  /*2fa0*/  ULEA UR6, UR5, UR6, 0x18 ;  /* 0x0000000605067291 */ /* 0x000fd2000f8ec0ff */
[----:B------:R1:W-:Y:S03]  /*2fb0*/  @P6 STS.U8 [UR6], R4 ;  /* 0x00000004ff006988 */ /* 0x0003e60008000006 */
.L_x_5:
[----:B------:R-:W-:Y:S01]  /*2fc0*/  UIADD3 UR11, UPT, UPT, UR22, UR4, URZ ;  /* 0x00000004160b7290 */ /* 0x000fe2000fffe0ff */
[C---:B------:R-:W-:Y:S01]  /*2fd0*/  VIADD R31, R36.reuse, UR10 ;  /* 0x0000000a241f7c36 */ /* 0x040fe20008000000 */
[----:B------:R-:W-:Y:S01]  /*2fe0*/  VOTEU.ALL UP1, P0 ;  /* 0x0000000000ff7886 */ /* 0x000fe20000020000 */
[----:B------:R-:W-:Y:S01]  /*2ff0*/  UIADD3 UR12, UPT, UPT, UR10, 0x12000, URZ ;  /* 0x000120000a0c7890 */ /* 0x000fe2000fffe0ff */
[----:B------:R-:W-:Y:S01]  /*3000*/  LOP3.LUT R35, R3, 0xc, RZ, 0xfc, !PT ;  /* 0x0000000c03237812 */ /* 0x000fe200078efcff */
[----:B------:R-:W-:Y:S01]  /*3010*/  VOTEU.ALL UP2, P0 ;  /* 0x0000000000ff7886 */ /* 0x000fe20000040000 */
[----:B------:R-:W-:Y:S01]  /*3020*/  LOP3.LUT R30, R36, 0x10, RZ, 0x3c, !PT ;  /* 0x00000010241e7812 */ /* 0x000fe200078e3cff */
[----:B------:R-:W-:Y:S01]  /*3030*/  VIADD R209, R193, 0xffffffe0 ;  /* 0xffffffe0c1d17836 */ /* 0x000fe20000000000 */
[----:B------:R-:W-:-:S04]  /*3040*/  @!UP1 UIADD3 UR14, UPT, UPT, -UR7, 0x100000, URZ ;  /* 0x00100000070e9890 */ /* 0x000fc8000fffe1ff */
[----:B------:R-:W-:Y:S02]  /*3050*/  @!UP1 USHF.L.U32 UR15, UR14, 0xb, URZ ;  /* 0x0000000b0e0f9899 */ /* 0x000fe400080006ff */
[----:B------:R-:W-:Y:S01]  /*3060*/  @!UP1 USHF.L.U32 UR14, UR14, 0x1, URZ ;  /* 0x000000010e0e9899 */ /* 0x000fe200080006ff */
[----:B------:R-:W-:Y:S01]  /*3070*/  STTM.16dp32bit_t0_t15.x64 tmem[UR11], RZ ;  /* 0x000000ff000079ed */ /* 0x000fe20008b0000b */
[----:B------:R-:W-:Y:S01]  /*3080*/  STTM.16dp32bit_t16_t31.x64 tmem[UR11+0x40], RZ ;  /* 0x000040ff000079ed */ /* 0x000fe20008b2000b */
[----:B------:R-:W2:Y:S01]  /*3090*/  FENCE.VIEW.ASYNC.T ;  /* 0x00000000000073c6 */ /* 0x000ea20000000200 */
[----:B------:R-:W-:-:S04]  /*30a0*/  @!UP1 UIADD3 UR4, UPT, UPT, -UR7, 0x100000, URZ ;  /* 0x0010000007049890 */ /* 0x000fc8000fffe1ff */
[----:B------:R-:W-:Y:S02]  /*30b0*/  @!UP1 USHF.L.U32 UR5, UR4, 0xb, URZ ;  /* 0x0000000b04059899 */ /* 0x000fe400080006ff */
[----:B------:R-:W-:Y:S01]  /*30c0*/  @!UP1 USHF.L.U32 UR4, UR4, 0x1, URZ ;  /* 0x0000000104049899 */ /* 0x000fe200080006ff */
[----:B--2---:R-:W-:Y:S01]  /*30d0*/  BAR.SYNC.DEFER_BLOCKING 0x0 ;  /* 0x0000000000007b1d */ /* 0x004fe20000010000 */
[----:B------:R-:W-:Y:S01]  /*30e0*/  LOP3.LUT R34, R3, 0xe, RZ, 0xfc, !PT ;  /* 0x0000000e03227812 */ /* 0x000fe200078efcff */
[----:B------:R-:W-:Y:S01]  /*30f0*/  VIADD R29, R30, UR10 ;  /* 0x0000000a1e1d7c36 */ /* 0x000fe20008000000 */
[----:B------:R-:W-:Y:S01]  /*3100*/  ISETP.NE.U32.AND P6, PT, R5, RZ, PT ;  /* 0x000000ff0500720c */ /* 0x000fe20003fc5070 */
[----:B------:R-:W-:Y:S01]  /*3110*/  IMAD.SHL.U32 R10, R164, 0x20, RZ ;  /* 0x00000020a40a7824 */ /* 0x000fe200078e00ff */
[----:B------:R-:W-:Y:S01]  /*3120*/  LOP3.LUT R28, R36, 0x20, RZ, 0x3c, !PT ;  /* 0x00000020241c7812 */ /* 0x000fe200078e3cff */
[----:B------:R-:W-:Y:S01]  /*3130*/  VOTEU.ALL UP1, P0 ;  /* 0x0000000000ff7886 */ /* 0x000fe20000020000 */
[C---:B------:R-:W-:Y:S01]  /*3140*/  LOP3.LUT R33, R3.reuse, 0x10, RZ, 0xfc, !PT ;  /* 0x0000001003217812 */ /* 0x040fe200078efcff */
[----:B------:R-:W-:Y:S01]  /*3150*/  IMAD.SHL.U32 R8, R10, 0x4, RZ ;  /* 0x000000040a087824 */ /* 0x000fe200078e00ff */
[C---:B------:R-:W-:Y:S01]  /*3160*/  LOP3.LUT R32, R3.reuse, 0x12, RZ, 0xfc, !PT ;  /* 0x0000001203207812 */ /* 0x040fe200078efcff */
[----:B------:R-:W-:Y:S01]  /*3170*/  VIADD R27, R28, UR10 ;  /* 0x0000000a1c1b7c36 */ /* 0x000fe20008000000 */
[----:B------:R-:W-:Y:S01]  /*3180*/  LOP3.LUT R26, R3, 0x14, RZ, 0xfc, !PT ;  /* 0x00000014031a7812 */ /* 0x000fe200078efcff */
[----:B------:R-:W-:Y:S01]  /*3190*/  IMAD.SHL.U32 R211, R165, 0x20, RZ ;  /* 0x00000020a5d37824 */ /* 0x000fe200078e00ff */
[----:B------:R-:W-:-:S02]  /*31a0*/  LOP3.LUT R24, R3, 0x16, RZ, 0xfc, !PT ;  /* 0x0000001603187812 */ /* 0x000fc400078efcff */
[C---:B------:R-:W-:Y:S02]  /*31b0*/  LOP3.LUT R22, R36.reuse, 0x30, RZ, 0x3c, !PT ;  /* 0x0000003024167812 */ /* 0x040fe400078e3cff */
[C---:B------:R-:W-:Y:S02]  /*31c0*/  LOP3.LUT R25, R3.reuse, 0x18, RZ, 0xfc, !PT ;  /* 0x0000001803197812 */ /* 0x040fe400078efcff */
[----:B------:R-:W-:Y:S01]  /*31d0*/  LOP3.LUT R18, R36, 0x40, RZ, 0x3c, !PT ;  /* 0x0000004024127812 */ /* 0x000fe200078e3cff */
[----:B------:R-:W-:Y:S01]  /*31e0*/  VIADD R20, R22, UR10 ;  /* 0x0000000a16147c36 */ /* 0x000fe20008000000 */
[C---:B------:R-:W-:Y:S02]  /*31f0*/  LOP3.LUT R23, R3.reuse, 0x1a, RZ, 0xfc, !PT ;  /* 0x0000001a03177812 */ /* 0x040fe400078efcff */
[----:B------:R-:W-:Y:S01]  /*3200*/  LOP3.LUT R16, R36, 0x50, RZ, 0x3c, !PT ;  /* 0x0000005024107812 */ /* 0x000fe200078e3cff */
[----:B------:R-:W2:Y:S02]  /*3210*/  FENCE.VIEW.ASYNC.S ;  /* 0x00000000000073c6 */ /* 0x000ea40000000000 */
[----:B--2---:R2:W3:Y:S02]  /*3220*/  @!UP1 SYNCS.EXCH.64 URZ, [UR12], UR14 ;  /* 0x0000000e0cff95b2 */ /* 0x0044e40008000100 */
[----:B---3--:R-:W-:Y:S01]  /*3230*/  BAR.SYNC.DEFER_BLOCKING 0x0 ;  /* 0x0000000000007b1d */ /* 0x008fe20000010000 */
[----:B------:R-:W-:Y:S01]  /*3240*/  VIADD R17, R18, UR10 ;  /* 0x0000000a12117c36 */ /* 0x000fe20008000000 */
[C---:B------:R-:W-:Y:S01]  /*3250*/  LOP3.LUT R21, R3.reuse, 0x1c, RZ, 0xfc, !PT ;  /* 0x0000001c03157812 */ /* 0x040fe200078efcff */
[----:B------:R-:W-:Y:S01]  /*3260*/  VIADD R15, R16, UR10 ;  /* 0x0000000a100f7c36 */ /* 0x000fe20008000000 */
[----:B------:R-:W-:-:S02]  /*3270*/  LOP3.LUT R19, R3, 0x1e, RZ, 0xfc, !PT ;  /* 0x0000001e03137812 */ /* 0x000fc400078efcff */
[C---:B------:R-:W-:Y:S02]  /*3280*/  LOP3.LUT R14, R36.reuse, 0x60, RZ, 0x3c, !PT ;  /* 0x00000060240e7812 */ /* 0x040fe400078e3cff */
[----:B------:R-:W-:Y:S02]  /*3290*/  LOP3.LUT R12, R36, 0x70, RZ, 0x3c, !PT ;  /* 0x00000070240c7812 */ /* 0x000fe400078e3cff */
[----:B------:R-:W-:Y:S01]  /*32a0*/  LOP3.LUT R7, R37, 0x40, RZ, 0x3c, !PT ;  /* 0x0000004025077812 */ /* 0x000fe200078e3cff */
[----:B------:R-:W-:Y:S01]  /*32b0*/  VIADD R13, R14, UR10 ;  /* 0x0000000a0e0d7c36 */ /* 0x000fe20008000000 */
[----:B------:R-:W-:Y:S01]  /*32c0*/  SHF.R.S32.HI R9, RZ, 0x1f, R10 ;  /* 0x0000001fff097819 */ /* 0x000fe2000001140a */
[----:B------:R-:W-:Y:S01]  /*32d0*/  VIADD R11, R12, UR10 ;  /* 0x0000000a0c0b7c36 */ /* 0x000fe20008000000 */
[----:B------:R-:W-:-:S04]  /*32e0*/  SHF.R.S32.HI R196, RZ, 0x1f, R211 ;  /* 0x0000001fffc47819 */ /* 0x000fc800000114d3 */
[----:B------:R-:W-:Y:S01]  /*32f0*/  SHF.L.U64.HI R165, R211, 0x2, R196 ;  /* 0x00000002d3a57819 */ /* 0x000fe200000102c4 */
[----:B------:R2:W3:Y:S02]  /*3300*/  @!UP2 SYNCS.EXCH.64 URZ, [UR10+0x12008], UR4 ;  /* 0x012008040affa5b2 */ /* 0x0004e40008000100 */
[----:B------:R-:W-:Y:S01]  /*3310*/  @!PT LDS RZ, [RZ] ;  /* 0x00000000fffff984 */ /* 0x000fe20000000800 */
[----:B------:R-:W-:Y:S01]  /*3320*/  @!PT LDS RZ, [RZ] ;  /* 0x00000000fffff984 */ /* 0x000fe20000000800 */
[----:B------:R-:W-:Y:S01]  /*3330*/  @!PT LDS RZ, [RZ] ;  /* 0x00000000fffff984 */ /* 0x000fe20000000800 */
[----:B---3--:R3:W-:Y:S01]  /*3340*/  LDGSTS.E [R31+0xc000], desc[UR20][R110.64], P1 ;  /* 0x0c0000006e1f7fae */ /* 0x0087e200089a1014 */
[----:B------:R-:W-:-:S03]  /*3350*/  ISETP.GE.AND P1, PT, R35, R193, PT ;  /* 0x000000c12300720c */ /* 0x000fc60003f26270 */
[----:B------:R4:W-:Y:S01]  /*3360*/  LDGSTS.E [R31+0xc008], desc[UR20][R108.64], P2 ;  /* 0x0c0080006c1f7fae */ /* 0x0009e200091a1014 */
[-C--:B------:R-:W-:Y:S02]  /*3370*/  ISETP.GE.AND P2, PT, R34, R193.reuse, PT ;  /* 0x000000c12200720c */ /* 0x080fe40003f46270 */
[C---:B-1----:R-:W-:Y:S01]  /*3380*/  SEL R4, R6.reuse, RZ, !P1 ;  /* 0x000000ff06047207 */ /* 0x042fe20004800000 */
[----:B------:R1:W-:Y:S01]  /*3390*/  LDGSTS.E [R29+0xc000], desc[UR20][R106.64], P3 ;  /* 0x0c0000006a1d7fae */ /* 0x0003e200099a1014 */
[-C--:B------:R-:W-:Y:S02]  /*33a0*/  ISETP.GE.AND P1, PT, R33, R193.reuse, PT ;  /* 0x000000c12100720c */ /* 0x080fe40003f26270 */
[----:B------:R-:W-:Y:S01]  /*33b0*/  SEL R5, R6, RZ, !P2 ;  /* 0x000000ff06057207 */ /* 0x000fe20005000000 */
[----:B------:R5:W-:Y:S01]  /*33c0*/  LDGSTS.E [R29+0xc008], desc[UR20][R104.64], P4 ;  /* 0x0c008000681d7fae */ /* 0x000be2000a1a1014 */
[----:B------:R-:W-:Y:S01]  /*33d0*/  ISETP.NE.U32.AND P2, PT, R4, RZ, PT ;  /* 0x000000ff0400720c */ /* 0x000fe20003f45070 */
[----:B---3--:R-:W-:Y:S01]  /*33e0*/  IMAD.WIDE R110, R10, 0x4, R110 ;  /* 0x000000040a6e7825 */ /* 0x008fe200078e026e */
[-C--:B------:R-:W-:Y:S01]  /*33f0*/  ISETP.GE.AND P3, PT, R32, R193.reuse, PT ;  /* 0x000000c12000720c */ /* 0x080fe20003f66270 */
[----:B------:R3:W-:Y:S01]  /*3400*/  LDGSTS.E [R27+0xc000], desc[UR20][R102.64], P5 ;  /* 0x0c000000661b7fae */ /* 0x0007e2000a9a1014 */
[----:B------:R-:W-:Y:S01]  /*3410*/  SEL R4, R6, RZ, !P1 ;  /* 0x000000ff06047207 */ /* 0x000fe20004800000 */
[----:B----4-:R-:W-:Y:S01]  /*3420*/  IMAD.WIDE R108, R10, 0x4, R108 ;  /* 0x000000040a6c7825 */ /* 0x010fe200078e026c */
[----:B------:R-:W-:Y:S01]  /*3430*/  ISETP.NE.U32.AND P1, PT, R5, RZ, PT ;  /* 0x000000ff0500720c */ /* 0x000fe20003f25070 */
[----:B------:R4:W-:Y:S01]  /*3440*/  LDGSTS.E [R27+0xc008], desc[UR20][R100.64], P6 ;  /* 0x0c008000641b7fae */ /* 0x0009e2000b1a1014 */
[----:B------:R-:W-:Y:S01]  /*3450*/  SEL R5, R6, RZ, !P3 ;  /* 0x000000ff06057207 */ /* 0x000fe20005800000 */
[----:B-1----:R-:W-:Y:S01]  /*3460*/  IMAD.WIDE R106, R10, 0x4, R106 ;  /* 0x000000040a6a7825 */ /* 0x002fe200078e026a */
[----:B------:R-:W-:-:S02]  /*3470*/  ISETP.GE.AND P5, PT, R26, R193, PT ;  /* 0x000000c11a00720c */ /* 0x000fc40003fa6270 */
[-C--:B------:R-:W-:Y:S01]  /*3480*/  ISETP.GE.AND P6, PT, R24, R193.reuse, PT ;  /* 0x000000c11800720c */ /* 0x080fe20003fc6270 */
[----:B------:R1:W-:Y:S01]  /*3490*/  LDGSTS.E [R20+0xc000], desc[UR20][R98.64], P2 ;  /* 0x0c00000062147fae */ /* 0x0003e200091a1014 */
[----:B------:R-:W-:Y:S01]  /*34a0*/  ISETP.NE.U32.AND P4, PT, R4, RZ, PT ;  /* 0x000000ff0400720c */ /* 0x000fe20003f85070 */
[----:B-----5:R-:W-:Y:S01]  /*34b0*/  IMAD.WIDE R104, R10, 0x4, R104 ;  /* 0x000000040a687825 */ /* 0x020fe200078e0268 */
[----:B------:R-:W-:Y:S02]  /*34c0*/  ISETP.NE.U32.AND P3, PT, R5, RZ, PT ;  /* 0x000000ff0500720c */ /* 0x000fe40003f65070 */
[C---:B------:R-:W-:Y:S01]  /*34d0*/  SEL R4, R6.reuse, RZ, !P5 ;  /* 0x000000ff06047207 */ /* 0x040fe20006800000 */
[----:B------:R5:W-:Y:S01]  /*34e0*/  LDGSTS.E [R20+0xc008], desc[UR20][R96.64], P1 ;  /* 0x0c00800060147fae */ /* 0x000be200089a1014 */
[----:B------:R-:W-:Y:S01]  /*34f0*/  SEL R5, R6, RZ, !P6 ;  /* 0x000000ff06057207 */ /* 0x000fe20007000000 */
[----:B---3--:R-:W-:Y:S01]  /*3500*/  IMAD.WIDE R102, R10, 0x4, R102 ;  /* 0x000000040a667825 */ /* 0x008fe200078e0266 */
[----:B------:R-:W-:-:S02]  /*3510*/  ISETP.GE.AND P5, PT, R25, R193, PT ;  /* 0x000000c11900720c */ /* 0x000fc40003fa6270 */
[----:B------:R-:W-:Y:S01]  /*3520*/  ISETP.NE.U32.AND P6, PT, R4, RZ, PT ;  /* 0x000000ff0400720c */ /* 0x000fe20003fc5070 */
[----:B----4-:R-:W-:Y:S01]  /*3530*/  IMAD.WIDE R100, R10, 0x4, R100 ;  /* 0x000000040a647825 */ /* 0x010fe200078e0264 */
[----:B------:R-:W-:Y:S01]  /*3540*/  ISETP.NE.U32.AND P2, PT, R5, RZ, PT ;  /* 0x000000ff0500720c */ /* 0x000fe20003f45070 */
[----:B------:R3:W-:Y:S01]  /*3550*/  LDGSTS.E [R17+0xc000], desc[UR20][R92.64], P4 ;  /* 0x0c0000005c117fae */ /* 0x0007e2000a1a1014 */
[----:B------:R-:W-:Y:S01]  /*3560*/  SEL R4, R6, RZ, !P5 ;  /* 0x000000ff06047207 */ /* 0x000fe20006800000 */
[----:B-1----:R-:W-:Y:S01]  /*3570*/  IMAD.WIDE R98, R10, 0x4, R98 ;  /* 0x000000040a627825 */ /* 0x002fe200078e0262 */
[-C--:B------:R-:W-:Y:S01]  /*3580*/  ISETP.GE.AND P1, PT, R23, R193.reuse, PT ;  /* 0x000000c11700720c */ /* 0x080fe20003f26270 */
[----:B------:R1:W-:Y:S01]  /*3590*/  LDGSTS.E [R17+0xc008], desc[UR20][R90.64], P3 ;  /* 0x0c0080005a117fae */ /* 0x0003e200099a1014 */
[----:B------:R-:W-:Y:S01]  /*35a0*/  ISETP.NE.U32.AND P5, PT, R4, RZ, PT ;  /* 0x000000ff0400720c */ /* 0x000fe20003fa5070 */
[----:B-----5:R-:W-:Y:S01]  /*35b0*/  IMAD.WIDE R96, R10, 0x4, R96 ;  /* 0x000000040a607825 */ /* 0x020fe200078e0260 */
[----:B------:R-:W-:-:S02]  /*35c0*/  ISETP.GE.AND P4, PT, R21, R193, PT ;  /* 0x000000c11500720c */ /* 0x000fc40003f86270 */
[----:B------:R-:W-:Y:S01]  /*35d0*/  SEL R4, R6, RZ, !P1 ;  /* 0x000000ff06047207 */ /* 0x000fe20004800000 */
[----:B------:R-:W-:Y:S01]  /*35e0*/  LDGSTS.E [R15+0xc000], desc[UR20][R94.64], P6 ;  /* 0x0c0000005e0f7fae */ /* 0x000fe2000b1a1014 */
[----:B------:R-:W-:Y:S01]  /*35f0*/  ISETP.GE.AND P1, PT, R19, R193, PT ;  /* 0x000000c11300720c */ /* 0x000fe20003f26270 */
[----:B---3--:R-:W-:Y:S01]  /*3600*/  IMAD.WIDE R92, R10, 0x4, R92 ;  /* 0x000000040a5c7825 */ /* 0x008fe200078e025c */
[----:B------:R-:W-:Y:S01]  /*3610*/  SEL R5, R6, RZ, !P4 ;  /* 0x000000ff06057207 */ /* 0x000fe20006000000 */
[----:B------:R3:W-:Y:S01]  /*3620*/  LDGSTS.E [R15+0xc008], desc[UR20][R88.64], P2 ;  /* 0x0c008000580f7fae */ /* 0x0007e200091a1014 */
[----:B------:R-:W-:Y:S01]  /*3630*/  ISETP.NE.U32.AND P4, PT, R4, RZ, PT ;  /* 0x000000ff0400720c */ /* 0x000fe20003f85070 */
[----:B-1----:R-:W-:Y:S01]  /*3640*/  IMAD.WIDE R90, R10, 0x4, R90 ;  /* 0x000000040a5a7825 */ /* 0x002fe200078e025a */
[----:B------:R-:W-:Y:S01]  /*3650*/  SEL R4, R6, RZ, !P1 ;  /* 0x000000ff06047207 */ /* 0x000fe20004800000 */
[----:B------:R1:W-:Y:S01]  /*3660*/  LDGSTS.E [R13+0xc000], desc[UR20][R86.64], P5 ;  /* 0x0c000000560d7fae */ /* 0x0003e2000a9a1014 */
[----:B------:R-:W-:-:S02]  /*3670*/  ISETP.GE.AND P2, PT, R3, R209, PT ;  /* 0x000000d10300720c */ /* 0x000fc40003f46270 */
[----:B------:R-:W-:Y:S02]  /*3680*/  ISETP.GE.AND P6, PT, R194, R193, PT ;  /* 0x000000c1c200720c */ /* 0x000fe40003fc6270 */
[----:B------:R-:W-:Y:S02]  /*3690*/  ISETP.NE.U32.AND P1, PT, R4, RZ, PT ;  /* 0x000000ff0400720c */ /* 0x000fe40003f25070 */
[----:B------:R-:W-:Y:S01]  /*36a0*/  SEL R4, RZ, 0x4, P2 ;  /* 0x00000004ff047807 */ /* 0x000fe20001000000 */
[----:B---3--:R-:W-:Y:S01]  /*36b0*/  IMAD.WIDE R88, R10, 0x4, R88 ;  /* 0x000000040a587825 */ /* 0x008fe200078e0258 */
[----:B------:R-:W-:Y:S01]  /*36c0*/  ISETP.NE.U32.AND P3, PT, R5, RZ, PT ;  /* 0x000000ff0500720c */ /* 0x000fe20003f65070 */
[----:B------:R3:W-:Y:S01]  /*36d0*/  LDGSTS.E [R13+0xc008], desc[UR20][R84.64], P4 ;  /* 0x0c008000540d7fae */ /* 0x0007e2000a1a1014 */
[----:B------:R-:W-:Y:S01]  /*36e0*/  ISETP.GE.AND P2, PT, R186, R209, PT ;  /* 0x000000d1ba00720c */ /* 0x000fe20003f46270 */
[----:B-1----:R-:W-:Y:S01]  /*36f0*/  IMAD.WIDE R86, R10, 0x4, R86 ;  /* 0x000000040a567825 */ /* 0x002fe200078e0256 */
[----:B------:R-:W-:-:S02]  /*3700*/  SEL R6, R6, RZ, !P6 ;  /* 0x000000ff06067207 */ /* 0x000fc40007000000 */
[----:B------:R-:W-:Y:S02]  /*3710*/  ISETP.GE.AND P5, PT, R184, R209, PT ;  /* 0x000000d1b800720c */ /* 0x000fe40003fa6270 */
[----:B------:R-:W-:Y:S02]  /*3720*/  SEL R5, RZ, 0x4, P2 ;  /* 0x00000004ff057807 */ /* 0x000fe40001000000 */
[----:B------:R-:W-:Y:S02]  /*3730*/  ISETP.NE.U32.AND P2, PT, R6, RZ, PT ;  /* 0x000000ff0600720c */ /* 0x000fe40003f45070 */
[----:B------:R-:W-:Y:S01]  /*3740*/  ISETP.GT.AND P6, PT, R188, 0x3f, PT ;  /* 0x0000003fbc00780c */ /* 0x000fe20003fc4270 */
[----:B------:R1:W-:Y:S01]  /*3750*/  LDGSTS.E [R11+0xc000], desc[UR20][R166.64], P3 ;  /* 0x0c000000a60b7fae */ /* 0x0003e200099a1014 */
[----:B------:R-:W-:Y:S01]  /*3760*/  SEL R6, RZ, 0x4, P5 ;  /* 0x00000004ff067807 */ /* 0x000fe20002800000 */
[----:B---3--:R-:W-:Y:S01]  /*3770*/  IMAD.WIDE R84, R10, 0x4, R84 ;  /* 0x000000040a547825 */ /* 0x008fe200078e0254 */
[----:B------:R-:W-:Y:S01]  /*3780*/  SEL R4, R4, RZ, P6 ;  /* 0x000000ff04047207 */ /* 0x000fe20003000000 */
[----:B------:R3:W-:Y:S01]  /*3790*/  LDGSTS.E [R11+0xc008], desc[UR20][R168.64], P1 ;  /* 0x0c008000a80b7fae */ /* 0x0007e200089a1014 */
[----:B------:R-:W-:-:S02]  /*37a0*/  SEL R6, R6, RZ, P6 ;  /* 0x000000ff06067207 */ /* 0x000fc40003000000 */
[----:B------:R-:W-:Y:S01]  /*37b0*/  ISETP.NE.U32.AND P5, PT, R4, RZ, PT ;  /* 0x000000ff0400720c */ /* 0x000fe20003fa5070 */
[----:B------:R-:W0:Y:S01]  /*37c0*/  LDGDEPBAR ;  /* 0x00000000000079af */ /* 0x000e220000000000 */
[----:B------:R-:W-:Y:S01]  /*37d0*/  ISETP.NE.U32.AND P3, PT, R6, RZ, PT ;  /* 0x000000ff0600720c */ /* 0x000fe20003f65070 */
[----:B------:R-:W-:Y:S01]  /*37e0*/  VIADD R6, R37, UR10 ;  /* 0x0000000a25067c36 */ /* 0x000fe20008000000 */
[-C--:B------:R-:W-:Y:S01]  /*37f0*/  ISETP.GE.AND P1, PT, R74, R209.reuse, PT ;  /* 0x000000d14a00720c */ /* 0x080fe20003f26270 */
[----:B------:R-:W-:Y:S01]  /*3800*/  VIADD R4, R7, UR10 ;  /* 0x0000000a07047c36 */ /* 0x000fe20008000000 */
[----:B------:R-:W-:Y:S01]  /*3810*/  SEL R5, R5, RZ, P6 ;  /* 0x000000ff05057207 */ /* 0x000fe20003000000 */
[C---:B-1----:R-:W-:Y:S01]  /*3820*/  IMAD.WIDE R166, R10.reuse, 0x4, R166 ;  /* 0x000000040aa67825 */ /* 0x042fe200078e02a6 */
[----:B------:R1:W-:Y:S01]  /*3830*/  LDGSTS.E [R6], desc[UR20][R82.64], P2 ;  /* 0x0000000052067fae */ /* 0x0003e200091a1014 */
[----:B------:R-:W-:Y:S02]  /*3840*/  SEL R112, RZ, 0x4, P1 ;  /* 0x00000004ff707807 */ /* 0x000fe40000800000 */
[----:B------:R-:W-:Y:S01]  /*3850*/  ISETP.GE.AND P1, PT, R73, R209, PT ;  /* 0x000000d14900720c */ /* 0x000fe20003f26270 */
[----:B------:R4:W-:Y:S01]  /*3860*/  LDGSTS.E [R6+0x400], desc[UR20][R80.64], P2 ;  /* 0x0040000050067fae */ /* 0x0009e200091a1014 */
[----:B------:R-:W-:Y:S01]  /*3870*/  ISETP.NE.U32.AND P4, PT, R5, RZ, PT ;  /* 0x000000ff0500720c */ /* 0x000fe20003f85070 */
[C---:B---3--:R-:W-:Y:S01]  /*3880*/  IMAD.WIDE R168, R10.reuse, 0x4, R168 ;  /* 0x000000040aa87825 */ /* 0x048fe200078e02a8 */
[----:B------:R-:W-:Y:S01]  /*3890*/  SEL R113, RZ, 0x4, P1 ;  /* 0x00000004ff717807 */ /* 0x000fe20000800000 */
[----:B------:R3:W-:Y:S01]  /*38a0*/  LDGSTS.E [R6+0x800], desc[UR20][R78.64], P2 ;  /* 0x008000004e067fae */ /* 0x0007e200091a1014 */
[----:B------:R-:W-:-:S02]  /*38b0*/  SHF.L.U64.HI R5, R10, 0x2, R9 ;  /* 0x000000020a057819 */ /* 0x000fc40000010209 */
[-C--:B------:R-:W-:Y:S01]  /*38c0*/  IADD3 R120, P1, PT, R110, R8.reuse, RZ ;  /* 0x000000086e787210 */ /* 0x080fe20007f3e0ff */
[----:B------:R5:W-:Y:S01]  /*38d0*/  LDGSTS.E [R6+0xc00], desc[UR20][R178.64], P2 ;  /* 0x00c00000b2067fae */ /* 0x000be200091a1014 */
[----:B------:R-:W-:Y:S01]  /*38e0*/  SEL R112, R112, RZ, P6 ;  /* 0x000000ff70707207 */ /* 0x000fe20003000000 */
[----:B-1----:R-:W-:Y:S01]  /*38f0*/  IMAD.WIDE R82, R211, 0x4, R82 ;  /* 0x00000004d3527825 */ /* 0x002fe200078e0252 */
[----:B------:R-:W-:Y:S01]  /*3900*/  SEL R113, R113, RZ, P6 ;  /* 0x000000ff71717207 */ /* 0x000fe20003000000 */
[----:B------:R1:W-:Y:S02]  /*3910*/  LDGSTS.E [R6+0x1000], desc[UR20][R182.64], P2 ;  /* 0x01000000b6067fae */ /* 0x0003e400091a1014 */
[----:B------:R-:W-:Y:S01]  /*3920*/  IMAD.X R121, R111, 0x1, R5, P1 ;  /* 0x000000016f797824 */ /* 0x000fe200008e0605 */
[----:B------:R-:W-:Y:S01]  /*3930*/  IADD3 R118, P1, PT, R108, R8, RZ ;  /* 0x000000086c767210 */ /* 0x000fe20007f3e0ff */
[----:B------:R1:W-:Y:S01]  /*3940*/  LDGSTS.E [R6+0x1400], desc[UR20][R180.64], P2 ;  /* 0x01400000b4067fae */ /* 0x0003e200091a1014 */
[----:B----4-:R-:W-:-:S03]  /*3950*/  IMAD.WIDE R80, R211, 0x4, R80 ;  /* 0x00000004d3507825 */ /* 0x010fc600078e0250 */
[----:B------:R4:W-:Y:S01]  /*3960*/  LDGSTS.E [R6+0x1800], desc[UR20][R176.64], P2 ;  /* 0x01800000b0067fae */ /* 0x0009e200091a1014 */
[----:B------:R-:W-:Y:S01]  /*3970*/  IMAD.X R119, R109, 0x1, R5, P1 ;  /* 0x000000016d777824 */ /* 0x000fe200008e0605 */
[----:B------:R-:W-:Y:S01]  /*3980*/  ISETP.NE.U32.AND P1, PT, R113, RZ, PT ;  /* 0x000000ff7100720c */ /* 0x000fe20003f25070 */
[C---:B---3--:R-:W-:Y:S01]  /*3990*/  IMAD.WIDE R78, R211.reuse, 0x4, R78 ;  /* 0x00000004d34e7825 */ /* 0x048fe200078e024e */
[----:B------:R3:W-:Y:S03]  /*39a0*/  LDGSTS.E [R6+0x1c00], desc[UR20][R170.64], P2 ;  /* 0x01c00000aa067fae */ /* 0x0007e600091a1014 */
[C---:B-----5:R-:W-:Y:S01]  /*39b0*/  IMAD.WIDE R178, R211.reuse, 0x4, R178 ;  /* 0x00000004d3b27825 */ /* 0x060fe200078e02b2 */
[----:B------:R5:W-:Y:S03]  /*39c0*/  LDGSTS.E [R6+0x2000], desc[UR20][R172.64], P2 ;  /* 0x02000000ac067fae */ /* 0x000be600091a1014 */
[C---:B-1----:R-:W-:Y:S01]  /*39d0*/  IMAD.WIDE R182, R211.reuse, 0x4, R182 ;  /* 0x00000004d3b67825 */ /* 0x042fe200078e02b6 */
[----:B------:R-:W-:Y:S03]  /*39e0*/  LDGSTS.E [R6+0x2400], desc[UR20][R174.64], P2 ;  /* 0x02400000ae067fae */ /* 0x000fe600091a1014 */
[C---:B------:R-:W-:Y:S01]  /*39f0*/  IMAD.WIDE R180, R211.reuse, 0x4, R180 ;  /* 0x00000004d3b47825 */ /* 0x040fe200078e02b4 */
[----:B------:R-:W-:Y:S03]  /*3a00*/  LDGSTS.E [R6+0x2800], desc[UR20][R76.64], P2 ;  /* 0x028000004c067fae */ /* 0x000fe600091a1014 */
[C---:B----4-:R-:W-:Y:S01]  /*3a10*/  IMAD.WIDE R176, R211.reuse, 0x4, R176 ;  /* 0x00000004d3b07825 */ /* 0x050fe200078e02b0 */
[----:B------:R-:W-:Y:S03]  /*3a20*/  LDGSTS.E [R6+0x2c00], desc[UR20][R140.64], P2 ;  /* 0x02c000008c067fae */ /* 0x000fe600091a1014 */
[C---:B---3--:R-:W-:Y:S01]  /*3a30*/  IMAD.WIDE R170, R211.reuse, 0x4, R170 ;  /* 0x00000004d3aa7825 */ /* 0x048fe200078e02aa */
[----:B------:R-:W-:Y:S03]  /*3a40*/  LDGSTS.E [R6+0x3000], desc[UR20][R136.64], P2 ;  /* 0x0300000088067fae */ /* 0x000fe600091a1014 */
[C---:B-----5:R-:W-:Y:S01]  /*3a50*/  IMAD.WIDE R172, R211.reuse, 0x4, R172 ;  /* 0x00000004d3ac7825 */ /* 0x060fe200078e02ac */
[----:B------:R-:W-:Y:S04]  /*3a60*/  LDGSTS.E [R6+0x3400], desc[UR20][R132.64], P2 ;  /* 0x0340000084067fae */ /* 0x000fe800091a1014 */
[----:B------:R-:W-:Y:S04]  /*3a70*/  LDGSTS.E [R6+0x3800], desc[UR20][R128.64], P2 ;  /* 0x0380000080067fae */ /* 0x000fe800091a1014 */
[----:B------:R-:W-:Y:S04]  /*3a80*/  LDGSTS.E [R6+0x3c00], desc[UR20][R124.64], P2 ;  /* 0x03c000007c067fae */ /* 0x000fe800091a1014 */
[----:B------:R1:W-:Y:S04]  /*3a90*/  LDGSTS.E [R4+0x200], desc[UR20][R162.64], P2 ;  /* 0x00200000a2047fae */ /* 0x0003e800091a1014 */
[----:B------:R3:W-:Y:S04]  /*3aa0*/  LDGSTS.E [R4+0x600], desc[UR20][R160.64], P2 ;  /* 0x00600000a0047fae */ /* 0x0007e800091a1014 */
[----:B------:R4:W-:Y:S04]  /*3ab0*/  LDGSTS.E [R4+0xa00], desc[UR20][R158.64], P2 ;  /* 0x00a000009e047fae */ /* 0x0009e800091a1014 */
[----:B------:R5:W-:Y:S01]  /*3ac0*/  LDGSTS.E [R4+0xe00], desc[UR20][R156.64], P2 ;  /* 0x00e000009c047fae */ /* 0x000be200091a1014 */
[----:B-1----:R-:W-:-:S03]  /*3ad0*/  IMAD.WIDE R162, R211, 0x4, R162 ;  /* 0x00000004d3a27825 */ /* 0x002fc600078e02a2 */
[----:B------:R1:W-:Y:S01]  /*3ae0*/  LDGSTS.E [R4+0x1200], desc[UR20][R154.64], P2 ;  /* 0x012000009a047fae */ /* 0x0003e200091a1014 */
[----:B---3--:R-:W-:-:S03]  /*3af0*/  IMAD.WIDE R160, R211, 0x4, R160 ;  /* 0x00000004d3a07825 */ /* 0x008fc600078e02a0 */
[----:B------:R3:W-:Y:S01]  /*3b00*/  LDGSTS.E [R4+0x1600], desc[UR20][R152.64], P2 ;  /* 0x0160000098047fae */ /* 0x0007e200091a1014 */
[----:B----4-:R-:W-:-:S03]  /*3b10*/  IMAD.WIDE R158, R211, 0x4, R158 ;  /* 0x00000004d39e7825 */ /* 0x010fc600078e029e */
[----:B------:R4:W-:Y:S01]  /*3b20*/  LDGSTS.E [R4+0x1a00], desc[UR20][R150.64], P2 ;  /* 0x01a0000096047fae */ /* 0x0009e200091a1014 */
[----:B-----5:R-:W-:-:S03]  /*3b30*/  IMAD.WIDE R156, R211, 0x4, R156 ;  /* 0x00000004d39c7825 */ /* 0x020fc600078e029c */
        /* <DEDUP_REMOVED lines=17> */
[----:B------:R-:W-:Y:S01]  /*3c50*/  ISETP.NE.U32.AND P2, PT, R112, RZ, PT ;  /* 0x000000ff7000720c */ /* 0x000fe20003f45070 */
[C---:B-1----:R-:W-:Y:S02]  /*3c60*/  IMAD.WIDE R134, R211.reuse, 0x4, R134 ;  /* 0x00000004d3867825 */ /* 0x042fe400078e0286 */
[----:B------:R-:W0:Y:S02]  /*3c70*/  LDGDEPBAR ;  /* 0x00000000000079af */ /* 0x000e240000000000 */
[C---:B---3--:R-:W-:Y:S01]  /*3c80*/  IMAD.WIDE R130, R211.reuse, 0x4, R130 ;  /* 0x00000004d3827825 */ /* 0x048fe200078e0282 */
[----:B------:R-:W-:Y:S03]  /*3c90*/  BAR.SYNC.DEFER_BLOCKING 0x0 ;  /* 0x0000000000007b1d */ /* 0x000fe60000010000 */
[----:B----4-:R-:W-:-:S04]  /*3ca0*/  IMAD.WIDE R126, R211, 0x4, R126 ;  /* 0x00000004d37e7825 */ /* 0x010fc800078e027e */
[----:B-----5:R-:W-:Y:S01]  /*3cb0*/  IMAD.WIDE R122, R211, 0x4, R122 ;  /* 0x00000004d37a7825 */ /* 0x020fe200078e027a */
[----:B------:R-:W-:Y:S01]  /*3cc0*/  @!PT LDS RZ, [RZ] ;  /* 0x00000000fffff984 */ /* 0x000fe20000000800 */
[----:B------:R-:W-:Y:S01]  /*3cd0*/  @!PT LDS RZ, [RZ] ;  /* 0x00000000fffff984 */ /* 0x000fe20000000800 */
[----:B------:R-:W-:Y:S01]  /*3ce0*/  @!PT LDS RZ, [RZ] ;  /* 0x00000000fffff984 */ /* 0x000fe20000000800 */
[----:B------:R1:W-:Y:S01]  /*3cf0*/  LDGSTS.E [R31+0xe000], desc[UR20][R110.64], P5 ;  /* 0x0e0000006e1f7fae */ /* 0x0003e2000a9a1014 */
[----:B------:R-:W-:-:S03]  /*3d00*/  ISETP.GE.AND P5, PT, R38, R209, PT ;  /* 0x000000d12600720c */ /* 0x000fc60003fa6270 */
[----:B------:R3:W-:Y:S01]  /*3d10*/  LDGSTS.E [R31+0xe008], desc[UR20][R108.64], P4 ;  /* 0x0e0080006c1f7fae */ /* 0x0007e2000a1a1014 */
[----:B------:R-:W-:Y:S02]  /*3d20*/  SEL R112, RZ, 0x4, P5 ;  /* 0x00000004ff707807 */ /* 0x000fe40002800000 */
[-C--:B------:R-:W-:Y:S01]  /*3d30*/  ISETP.GE.AND P5, PT, R35, R209.reuse, PT ;  /* 0x000000d12300720c */ /* 0x080fe20003fa6270 */
[----:B------:R4:W-:Y:S01]  /*3d40*/  LDGSTS.E [R29+0xe000], desc[UR20][R106.64], P3 ;  /* 0x0e0000006a1d7fae */ /* 0x0009e200099a1014 */
[----:B------:R-:W-:Y:S02]  /*3d50*/  IADD3 R116, P4, PT, R106, R8, RZ ;  /* 0x000000086a747210 */ /* 0x000fe40007f9e0ff */
[----:B------:R-:W-:Y:S01]  /*3d60*/  SEL R112, R112, RZ, P6 ;  /* 0x000000ff70707207 */ /* 0x000fe20003000000 */
[----:B------:R5:W-:Y:S01]  /*3d70*/  LDGSTS.E [R29+0xe008], desc[UR20][R104.64], P2 ;  /* 0x0e008000681d7fae */ /* 0x000be200091a1014 */
[----:B-1----:R-:W-:Y:S01]  /*3d80*/  SEL R110, RZ, 0x4, P5 ;  /* 0x00000004ff6e7807 */ /* 0x002fe20002800000 */
[----:B------:R-:W-:Y:S01]  /*3d90*/  IMAD.X R117, R107, 0x1, R5, P4 ;  /* 0x000000016b757824 */ /* 0x000fe200020e0605 */
[-C--:B------:R-:W-:Y:S01]  /*3da0*/  ISETP.GE.AND P5, PT, R34, R209.reuse, PT ;  /* 0x000000d12200720c */ /* 0x080fe20003fa6270 */
[----:B------:R1:W-:Y:S01]  /*3db0*/  LDGSTS.E [R27+0xe000], desc[UR20][R102.64], P1 ;  /* 0x0e000000661b7fae */ /* 0x0003e200089a1014 */
[----:B------:R-:W-:-:S02]  /*3dc0*/  ISETP.GE.AND P2, PT, R33, R209, PT ;  /* 0x000000d12100720c */ /* 0x000fc40003f46270 */
[----:B---3--:R-:W-:Y:S02]  /*3dd0*/  SEL R108, RZ, 0x4, P5 ;  /* 0x00000004ff6c7807 */ /* 0x008fe40002800000 */
[----:B------:R-:W-:Y:S02]  /*3de0*/  SEL R110, R110, RZ, P6 ;  /* 0x000000ff6e6e7207 */ /* 0x000fe40003000000 */
[----:B------:R-:W-:Y:S02]  /*3df0*/  SEL R108, R108, RZ, P6 ;  /* 0x000000ff6c6c7207 */ /* 0x000fe40003000000 */
[----:B------:R-:W-:Y:S02]  /*3e00*/  ISETP.NE.U32.AND P3, PT, R112, RZ, PT ;  /* 0x000000ff7000720c */ /* 0x000fe40003f65070 */
[----:B----4-:R-:W-:Y:S02]  /*3e10*/  SEL R106, RZ, 0x4, P2 ;  /* 0x00000004ff6a7807 */ /* 0x010fe40001000000 */
[----:B------:R-:W-:-:S02]  /*3e20*/  ISETP.NE.U32.AND P2, PT, R110, RZ, PT ;  /* 0x000000ff6e00720c */ /* 0x000fc40003f45070 */
[-C--:B------:R-:W-:Y:S02]  /*3e30*/  IADD3 R114, P4, PT, R104, R8.reuse, RZ ;  /* 0x0000000868727210 */ /* 0x080fe40007f9e0ff */
[----:B------:R-:W-:Y:S02]  /*3e40*/  ISETP.NE.U32.AND P1, PT, R108, RZ, PT ;  /* 0x000000ff6c00720c */ /* 0x000fe40003f25070 */
[----:B------:R-:W-:Y:S01]  /*3e50*/  SEL R106, R106, RZ, P6 ;  /* 0x000000ff6a6a7207 */ /* 0x000fe20003000000 */
[--C-:B------:R-:W-:Y:S01]  /*3e60*/  IMAD.X R115, R105, 0x1, R5.reuse, P4 ;  /* 0x0000000169737824 */ /* 0x100fe200020e0605 */
[-C--:B------:R-:W-:Y:S01]  /*3e70*/  ISETP.GE.AND P4, PT, R32, R209.reuse, PT ;  /* 0x000000d12000720c */ /* 0x080fe20003f86270 */
[----:B------:R-:W-:Y:S01]  /*3e80*/  LDGSTS.E [R27+0xe008], desc[UR20][R100.64], P3 ;  /* 0x0e008000641b7fae */ /* 0x000fe200099a1014 */
[-C--:B------:R-:W-:Y:S02]  /*3e90*/  IADD3 R110, P5, PT, R100, R8.reuse, RZ ;  /* 0x00000008646e7210 */ /* 0x080fe40007fbe0ff */
[----:B------:R-:W-:Y:S01]  /*3ea0*/  SEL R107, RZ, 0x4, P4 ;  /* 0x00000004ff6b7807 */ /* 0x000fe20002000000 */
[----:B------:R-:W-:Y:S01]  /*3eb0*/  LDGSTS.E [R20+0xe000], desc[UR20][R98.64], P2 ;  /* 0x0e00000062147fae */ /* 0x000fe200091a1014 */
[-C--:B------:R-:W-:Y:S01]  /*3ec0*/  IADD3 R112, P4, PT, R102, R8.reuse, RZ ;  /* 0x0000000866707210 */ /* 0x080fe20007f9e0ff */
[--C-:B------:R-:W-:Y:S01]  /*3ed0*/  IMAD.X R111, R101, 0x1, R5.reuse, P5 ;  /* 0x00000001656f7824 */ /* 0x100fe200028e0605 */
[-C--:B------:R-:W-:Y:S01]  /*3ee0*/  IADD3 R108, P2, PT, R98, R8.reuse, RZ ;  /* 0x00000008626c7210 */ /* 0x080fe20007f5e0ff */
[----:B------:R3:W-:Y:S01]  /*3ef0*/  LDGSTS.E [R20+0xe008], desc[UR20][R96.64], P1 ;  /* 0x0e00800060147fae */ /* 0x0007e200089a1014 */
[----:B-----5:R-:W-:Y:S01]  /*3f00*/  IADD3 R104, P1, PT, R92, R8, RZ ;  /* 0x000000085c687210 */ /* 0x020fe20007f3e0ff */
[--C-:B------:R-:W-:Y:S01]  /*3f10*/  IMAD.X R113, R103, 0x1, R5.reuse, P4 ;  /* 0x0000000167717824 */ /* 0x100fe200020e0605 */
[----:B------:R-:W-:Y:S01]  /*3f20*/  ISETP.NE.U32.AND P4, PT, R106, RZ, PT ;  /* 0x000000ff6a00720c */ /* 0x000fe20003f85070 */
[--C-:B------:R-:W-:Y:S01]  /*3f30*/  IMAD.X R109, R99, 0x1, R5.reuse, P2 ;  /* 0x00000001636d7824 */ /* 0x100fe200010e0605 */
[----:B------:R-:W-:Y:S01]  /*3f40*/  SEL R107, R107, RZ, P6 ;  /* 0x000000ff6b6b7207 */ /* 0x000fe20003000000 */
[----:B------:R-:W-:Y:S01]  /*3f50*/  IMAD.X R105, R93, 0x1, R5, P1 ;  /* 0x000000015d697824 */ /* 0x000fe200008e0605 */
[----:B------:R-:W-:-:S02]  /*3f60*/  ISETP.GE.AND P1, PT, R26, R209, PT ;  /* 0x000000d11a00720c */ /* 0x000fc40003f26270 */
[----:B------:R-:W-:Y:S02]  /*3f70*/  ISETP.NE.U32.AND P3, PT, R107, RZ, PT ;  /* 0x000000ff6b00720c */ /* 0x000fe40003f65070 */
[-C--:B-1----:R-:W-:Y:S02]  /*3f80*/  IADD3 R102, P2, PT, R90, R8.reuse, RZ ;  /* 0x000000085a667210 */ /* 0x082fe40007f5e0ff */
[----:B------:R-:W-:Y:S02]  /*3f90*/  IADD3 R106, P5, PT, R96, R8, RZ ;  /* 0x00000008606a7210 */ /* 0x000fe40007fbe0ff */
[----:B---3--:R-:W-:Y:S01]  /*3fa0*/  SEL R96, RZ, 0x4, P1 ;  /* 0x00000004ff607807 */ /* 0x008fe20000800000 */
[--C-:B------:R-:W-:Y:S01]  /*3fb0*/  IMAD.X R103, R91, 0x1, R5.reuse, P2 ;  /* 0x000000015b677824 */ /* 0x100fe200010e0605 */
[-C--:B------:R-:W-:Y:S01]  /*3fc0*/  ISETP.GE.AND P2, PT, R25, R209.reuse, PT ;  /* 0x000000d11900720c */ /* 0x080fe20003f46270 */
[----:B------:R1:W-:Y:S01]  /*3fd0*/  LDGSTS.E [R17+0xe000], desc[UR20][R92.64], P4 ;  /* 0x0e0000005c117fae */ /* 0x0003e2000a1a1014 */
[----:B------:R-:W-:Y:S01]  /*3fe0*/  SEL R96, R96, RZ, P6 ;  /* 0x000000ff60607207 */ /* 0x000fe20003000000 */
[----:B------:R-:W-:Y:S01]  /*3ff0*/  IMAD.X R107, R97, 0x1, R5, P5 ;  /* 0x00000001616b7824 */ /* 0x000fe200028e0605 */
[-C--:B------:R-:W-:Y:S01]  /*4000*/  ISETP.GE.AND P4, PT, R24, R209.reuse, PT ;  /* 0x000000d11800720c */ /* 0x080fe20003f86270 */
[----:B------:R3:W-:Y:S01]  /*4010*/  LDGSTS.E [R17+0xe008], desc[UR20][R90.64], P3 ;  /* 0x0e0080005a117fae */ /* 0x0007e200099a1014 */
[----:B------:R-:W-:-:S02]  /*4020*/  ISETP.GE.AND P1, PT, R23, R209, PT ;  /* 0x000000d11700720c */ /* 0x000fc40003f26270 */
[----:B------:R-:W-:-:S04]  /*4030*/  ISETP.GE.AND P3, PT, R194, R209, PT ;  /* 0x000000d1c200720c */ /* 0x000fc80003f66270 */
[----:B------:R-:W-:Y:S02]  /*4040*/  SEL R97, RZ, 0x4, P3 ;  /* 0x00000004ff617807 */ /* 0x000fe40001800000 */
[----:B-1----:R-:W-:Y:S02]  /*4050*/  SEL R93, RZ, 0x4, P2 ;  /* 0x00000004ff5d7807 */ /* 0x002fe40001000000 */
[----:B------:R-:W-:Y:S01]  /*4060*/  ISETP.NE.U32.AND P2, PT, R96, RZ, PT ;  /* 0x000000ff6000720c */ /* 0x000fe20003f45070 */
[----:B---3--:R-:W-:Y:S01]  /*4070*/  IMAD.WIDE R90, R10, 0x4, R94 ;  /* 0x000000040a5a7825 */ /* 0x008fe200078e025e */
[----:B------:R-:W-:Y:S02]  /*4080*/  SEL R92, RZ, 0x4, P4 ;  /* 0x00000004ff5c7807 */ /* 0x000fe40002000000 */
[----:B------:R-:W-:Y:S02]  /*4090*/  SEL R96, RZ, 0x4, P1 ;  /* 0x00000004ff607807 */ /* 0x000fe40000800000 */
[----:B------:R-:W-:-:S02]  /*40a0*/  ISETP.GE.AND P4, PT, R19, R209, PT ;  /* 0x000000d11300720c */ /* 0x000fc40003f86270 */
[----:B------:R-:W-:Y:S01]  /*40b0*/  ISETP.GE.AND P3, PT, R21, R209, PT ;  /* 0x000000d11500720c */ /* 0x000fe20003f66270 */
[----:B------:R-:W-:Y:S01]  /*40c0*/  IMAD.SHL.U32 R209, R211, 0x4, RZ ;  /* 0x00000004d3d17824 */ /* 0x000fe200078e00ff */
[----:B------:R-:W-:Y:S02]  /*40d0*/  SEL R92, R92, RZ, P6 ;  /* 0x000000ff5c5c7207 */ /* 0x000fe40003000000 */
[----:B------:R-:W-:Y:S01]  /*40e0*/  SEL R93, R93, RZ, P6 ;  /* 0x000000ff5d5d7207 */ /* 0x000fe20003000000 */
[----:B------:R-:W-:Y:S01]  /*40f0*/  LDGSTS.E [R15+0xe000], desc[UR20][R90.64], P2 ;  /* 0x0e0000005a0f7fae */ /* 0x000fe200091a1014 */
[----:B------:R-:W-:Y:S02]  /*4100*/  SEL R96, R96, RZ, P6 ;  /* 0x000000ff60607207 */ /* 0x000fe40003000000 */
[----:B------:R-:W-:Y:S02]  /*4110*/  SEL R95, RZ, 0x4, P4 ;  /* 0x00000004ff5f7807 */ /* 0x000fe40002000000 */
[----:B------:R-:W-:-:S02]  /*4120*/  SEL R94, RZ, 0x4, P3 ;  /* 0x00000004ff5e7807 */ /* 0x000fc40001800000 */
[----:B------:R-:W-:Y:S02]  /*4130*/  ISETP.NE.U32.AND P4, PT, R92, RZ, PT ;  /* 0x000000ff5c00720c */ /* 0x000fe40003f85070 */
[----:B------:R-:W-:Y:S02]  /*4140*/  ISETP.NE.U32.AND P3, PT, R93, RZ, PT ;  /* 0x000000ff5d00720c */ /* 0x000fe40003f65070 */
[----:B------:R-:W-:Y:S02]  /*4150*/  ISETP.NE.U32.AND P2, PT, R96, RZ, PT ;  /* 0x000000ff6000720c */ /* 0x000fe40003f45070 */
[----:B------:R-:W-:Y:S02]  /*4160*/  IADD3 R100, P5, PT, R90, R8, RZ ;  /* 0x000000085a647210 */ /* 0x000fe40007fbe0ff */
[----:B------:R-:W-:Y:S02]  /*4170*/  SEL R94, R94, RZ, P6 ;  /* 0x000000ff5e5e7207 */ /* 0x000fe40003000000 */
[----:B------:R-:W-:Y:S01]  /*4180*/  SEL R95, R95, RZ, P6 ;  /* 0x000000ff5f5f7207 */ /* 0x000fe20003000000 */
[----:B------:R-:W-:Y:S01]  /*4190*/  IMAD.X R101, R91, 0x1, R5, P5 ;  /* 0x000000015b657824 */ /* 0x000fe200028e0605 */
[----:B------:R-:W-:Y:S01]  /*41a0*/  SEL R97, R97, RZ, P6 ;  /* 0x000000ff61617207 */ /* 0x000fe20003000000 */
[----:B------:R1:W-:Y:S01]  /*41b0*/  LDGSTS.E [R15+0xe008], desc[UR20][R88.64], P4 ;  /* 0x0e008000580f7fae */ /* 0x0003e2000a1a1014 */
[----:B------:R-:W-:-:S02]  /*41c0*/  ISETP.NE.U32.AND P5, PT, R94, RZ, PT ;  /* 0x000000ff5e00720c */ /* 0x000fc40003fa5070 */
[----:B------:R-:W-:Y:S01]  /*41d0*/  ISETP.NE.U32.AND P4, PT, R95, RZ, PT ;  /* 0x000000ff5f00720c */ /* 0x000fe20003f85070 */
[----:B------:R-:W-:Y:S01]  /*41e0*/  LDGSTS.E [R13+0xe000], desc[UR20][R86.64], P3 ;  /* 0x0e000000560d7fae */ /* 0x000fe200099a1014 */
[----:B------:R-:W-:Y:S02]  /*41f0*/  ISETP.NE.U32.AND P1, PT, R97, RZ, PT ;  /* 0x000000ff6100720c */ /* 0x000fe40003f25070 */
[-C--:B------:R-:W-:Y:S01]  /*4200*/  IADD3 R94, P3, PT, R84, R8.reuse, RZ ;  /* 0x00000008545e7210 */ /* 0x080fe20007f7e0ff */
[----:B------:R3:W-:Y:S01]  /*4210*/  LDGSTS.E [R13+0xe008], desc[UR20][R84.64], P2 ;  /* 0x0e008000540d7fae */ /* 0x0007e200091a1014 */
[-C--:B------:R-:W-:Y:S02]  /*4220*/  IADD3 R92, P2, PT, R82, R209.reuse, RZ ;  /* 0x000000d1525c7210 */ /* 0x080fe40007f5e0ff */
[-C--:B------:R-:W-:Y:S01]  /*4230*/  IADD3 R98, P6, PT, R88, R8.reuse, RZ ;  /* 0x0000000858627210 */ /* 0x080fe20007fde0ff */
[----:B------:R-:W-:Y:S01]  /*4240*/  IMAD.X R95, R85, 0x1, R5, P3 ;  /* 0x00000001555f7824 */ /* 0x000fe200018e0605 */
[-C--:B-1----:R-:W-:Y:S01]  /*4250*/  IADD3 R88, P3, PT, R78, R209.reuse, RZ ;  /* 0x000000d14e587210 */ /* 0x082fe20007f7e0ff */
[----:B------:R-:W-:Y:S01]  /*4260*/  IMAD.X R93, R83, 0x1, R165, P2 ;  /* 0x00000001535d7824 */ /* 0x000fe200010e06a5 */
[-C--:B------:R-:W-:Y:S01]  /*4270*/  IADD3 R90, P2, PT, R80, R209.reuse, RZ ;  /* 0x000000d1505a7210 */ /* 0x080fe20007f5e0ff */
[----:B------:R-:W-:Y:S01]  /*4280*/  IMAD.X R99, R89, 0x1, R5, P6 ;  /* 0x0000000159637824 */ /* 0x000fe200030e0605 */
[----:B------:R-:W-:Y:S01]  /*4290*/  IADD3 R96, P6, PT, R86, R8, RZ ;  /* 0x0000000856607210 */ /* 0x000fe20007fde0ff */
[----:B------:R-:W-:Y:S01]  /*42a0*/  LDGSTS.E [R11+0xe000], desc[UR20][R166.64], P5 ;  /* 0x0e000000a60b7fae */ /* 0x000fe2000a9a1014 */
[--C-:B------:R-:W-:Y:S01]  /*42b0*/  IMAD.X R89, R79, 0x1, R165.reuse, P3 ;  /* 0x000000014f597824 */ /* 0x100fe200018e06a5 */
[-C--:B---3--:R-:W-:Y:S01]  /*42c0*/  IADD3 R84, P3, PT, R182, R209.reuse, RZ ;  /* 0x000000d1b6547210 */ /* 0x088fe20007f7e0ff */
[----:B------:R-:W-:Y:S01]  /*42d0*/  IMAD.X R91, R81, 0x1, R165, P2 ;  /* 0x00000001515b7824 */ /* 0x000fe200010e06a5 */
[----:B------:R-:W-:Y:S01]  /*42e0*/  IADD3 R86, P2, PT, R178, R209, RZ ;  /* 0x000000d1b2567210 */ /* 0x000fe20007f5e0ff */
[----:B------:R-:W-:Y:S01]  /*42f0*/  LDGSTS.E [R11+0xe008], desc[UR20][R168.64], P4 ;  /* 0x0e008000a80b7fae */ /* 0x000fe2000a1a1014 */
[----:B------:R-:W-:-:S02]  /*4300*/  IMAD.X R97, R87, 0x1, R5, P6 ;  /* 0x0000000157617824 */ /* 0x000fc400030e0605 */
[--C-:B------:R-:W-:Y:S01]  /*4310*/  IMAD.X R85, R183, 0x1, R165.reuse, P3 ;  /* 0x00000001b7557824 */ /* 0x100fe200018e06a5 */
[----:B------:R-:W0:Y:S01]  /*4320*/  LDGDEPBAR ;  /* 0x00000000000079af */ /* 0x000e220000000000 */
[----:B------:R-:W-:-:S03]  /*4330*/  IMAD.X R87, R179, 0x1, R165, P2 ;  /* 0x00000001b3577824 */ /* 0x000fc600010e06a5 */
[----:B------:R1:W-:Y:S04]  /*4340*/  LDGSTS.E [R6+0x4000], desc[UR20][R82.64], P1 ;  /* 0x0400000052067fae */ /* 0x0003e800089a1014 */
[----:B------:R3:W-:Y:S04]  /*4350*/  LDGSTS.E [R6+0x4400], desc[UR20][R80.64], P1 ;  /* 0x0440000050067fae */ /* 0x0007e800089a1014 */
[----:B------:R4:W-:Y:S01]  /*4360*/  LDGSTS.E [R6+0x4800], desc[UR20][R78.64], P1 ;  /* 0x048000004e067fae */ /* 0x0009e200089a1014 */
[----:B-1----:R-:W-:-:S03]  /*4370*/  IADD3 R82, P2, PT, R180, R209, RZ ;  /* 0x000000d1b4527210 */ /* 0x002fc60007f5e0ff */
[----:B------:R1:W-:Y:S01]  /*4380*/  LDGSTS.E [R6+0x4c00], desc[UR20][R178.64], P1 ;  /* 0x04c00000b2067fae */ /* 0x0003e200089a1014 */
[-C--:B---3--:R-:W-:Y:S01]  /*4390*/  IADD3 R80, P3, PT, R176, R209.reuse, RZ ;  /* 0x000000d1b0507210 */ /* 0x088fe20007f7e0ff */
[--C-:B------:R-:W-:Y:S02]  /*43a0*/  IMAD.X R83, R181, 0x1, R165.reuse, P2 ;  /* 0x00000001b5537824 */ /* 0x100fe400010e06a5 */
[----:B------:R3:W-:Y:S01]  /*43b0*/  LDGSTS.E [R6+0x5000], desc[UR20][R182.64], P1 ;  /* 0x05000000b6067fae */ /* 0x0007e200089a1014 */
[-C--:B----4-:R-:W-:Y:S01]  /*43c0*/  IADD3 R78, P2, PT, R170, R209.reuse, RZ ;  /* 0x000000d1aa4e7210 */ /* 0x090fe20007f5e0ff */
[----:B------:R-:W-:Y:S02]  /*43d0*/  IMAD.X R81, R177, 0x1, R165, P3 ;  /* 0x00000001b1517824 */ /* 0x000fe400018e06a5 */
[----:B------:R4:W-:Y:S01]  /*43e0*/  LDGSTS.E [R6+0x5400], desc[UR20][R180.64], P1 ;  /* 0x05400000b4067fae */ /* 0x0009e200089a1014 */
[----:B-1----:R-:W-:Y:S01]  /*43f0*/  IMAD.WIDE R178, R211, 0x4, R174 ;  /* 0x00000004d3b27825 */ /* 0x002fe200078e02ae */
[----:B------:R-:W-:-:S02]  /*4400*/  IADD3 R174, P3, PT, R172, R209, RZ ;  /* 0x000000d1acae7210 */ /* 0x000fc40007f7e0ff */
[----:B------:R1:W-:Y:S01]  /*4410*/  LDGSTS.E [R6+0x5800], desc[UR20][R176.64], P1 ;  /* 0x05800000b0067fae */ /* 0x0003e200089a1014 */
[----:B------:R-:W-:Y:S02]  /*4420*/  IMAD.X R79, R171, 0x1, R165, P2 ;  /* 0x00000001ab4f7824 */ /* 0x000fe400010e06a5 */
[C---:B---3--:R-:W-:Y:S01]  /*4430*/  IMAD.WIDE R182, R211.reuse, 0x4, R76 ;  /* 0x00000004d3b67825 */ /* 0x048fe200078e024c */
[-C--:B------:R-:W-:Y:S01]  /*4440*/  IADD3 R76, P2, PT, R178, R209.reuse, RZ ;  /* 0x000000d1b24c7210 */ /* 0x080fe20007f5e0ff */
[----:B------:R3:W-:Y:S02]  /*4450*/  LDGSTS.E [R6+0x5c00], desc[UR20][R170.64], P1 ;  /* 0x05c00000aa067fae */ /* 0x0007e400089a1014 */
[----:B----4-:R-:W-:Y:S02]  /*4460*/  IMAD.WIDE R180, R211, 0x4, R140 ;  /* 0x00000004d3b47825 */ /* 0x010fe400078e028c */
[----:B------:R4:W-:Y:S02]  /*4470*/  LDGSTS.E [R6+0x6000], desc[UR20][R172.64], P1 ;  /* 0x06000000ac067fae */ /* 0x0009e400089a1014 */
[----:B------:R-:W-:Y:S01]  /*4480*/  IMAD.X R175, R173, 0x1, R165, P3 ;  /* 0x00000001adaf7824 */ /* 0x000fe200018e06a5 */
[-C--:B------:R-:W-:Y:S01]  /*4490*/  IADD3 R140, P3, PT, R182, R209.reuse, RZ ;  /* 0x000000d1b68c7210 */ /* 0x080fe20007f7e0ff */
[C---:B-1----:R-:W-:Y:S01]  /*44a0*/  IMAD.WIDE R176, R211.reuse, 0x4, R136 ;  /* 0x00000004d3b07825 */ /* 0x042fe200078e0288 */
[----:B------:R1:W-:Y:S03]  /*44b0*/  LDGSTS.E [R6+0x6400], desc[UR20][R178.64], P1 ;  /* 0x06400000b2067fae */ /* 0x0003e600089a1014 */
[----:B---3--:R-:W-:Y:S01]  /*44c0*/  IMAD.WIDE R170, R211, 0x4, R132 ;  /* 0x00000004d3aa7825 */ /* 0x008fe200078e0284 */
[----:B------:R-:W-:Y:S03]  /*44d0*/  LDGSTS.E [R6+0x6800], desc[UR20][R182.64], P1 ;  /* 0x06800000b6067fae */ /* 0x000fe600089a1014 */
[----:B------:R-:W-:Y:S01]  /*44e0*/  IMAD.X R77, R179, 0x1, R165, P2 ;  /* 0x00000001b34d7824 */ /* 0x000fe200010e06a5 */
[----:B------:R3:W-:Y:S01]  /*44f0*/  LDGSTS.E [R6+0x6c00], desc[UR20][R180.64], P1 ;  /* 0x06c00000b4067fae */ /* 0x0007e200089a1014 */
[----:B----4-:R-:W-:Y:S01]  /*4500*/  IMAD.WIDE R172, R211, 0x4, R128 ;  /* 0x00000004d3ac7825 */ /* 0x010fe200078e0280 */
[----:B------:R-:W-:-:S02]  /*4510*/  IADD3 R136, P2, PT, R180, R209, RZ ;  /* 0x000000d1b4887210 */ /* 0x000fc40007f5e0ff */
[----:B------:R-:W-:Y:S01]  /*4520*/  LDGSTS.E [R6+0x7000], desc[UR20][R176.64], P1 ;  /* 0x07000000b0067fae */ /* 0x000fe200089a1014 */
[----:B-1----:R-:W-:-:S03]  /*4530*/  IMAD.WIDE R178, R211, 0x4, R124 ;  /* 0x00000004d3b27825 */ /* 0x002fc600078e027c */
[----:B------:R-:W-:Y:S01]  /*4540*/  LDGSTS.E [R6+0x7400], desc[UR20][R170.64], P1 ;  /* 0x07400000aa067fae */ /* 0x000fe200089a1014 */
[--C-:B------:R-:W-:Y:S01]  /*4550*/  IMAD.X R141, R183, 0x1, R165.reuse, P3 ;  /* 0x00000001b78d7824 */ /* 0x100fe200018e06a5 */
[-C--:B------:R-:W-:Y:S01]  /*4560*/  IADD3 R132, P3, PT, R176, R209.reuse, RZ ;  /* 0x000000d1b0847210 */ /* 0x080fe20007f7e0ff */
[--C-:B------:R-:W-:Y:S01]  /*4570*/  IMAD.X R137, R181, 0x1, R165.reuse, P2 ;  /* 0x00000001b5897824 */ /* 0x100fe200010e06a5 */
[----:B------:R1:W-:Y:S01]  /*4580*/  LDGSTS.E [R6+0x7800], desc[UR20][R172.64], P1 ;  /* 0x07800000ac067fae */ /* 0x0003e200089a1014 */
[-C--:B------:R-:W-:Y:S02]  /*4590*/  IADD3 R128, P2, PT, R170, R209.reuse, RZ ;  /* 0x000000d1aa807210 */ /* 0x080fe40007f5e0ff */
[--C-:B------:R-:W-:Y:S01]  /*45a0*/  IMAD.X R133, R177, 0x1, R165.reuse, P3 ;  /* 0x00000001b1857824 */ /* 0x100fe200018e06a5 */
[----:B------:R-:W-:Y:S01]  /*45b0*/  LDGSTS.E [R6+0x7c00], desc[UR20][R178.64], P1 ;  /* 0x07c00000b2067fae */ /* 0x000fe200089a1014 */
[-C--:B------:R-:W-:Y:S01]  /*45c0*/  IADD3 R124, P3, PT, R172, R209.reuse, RZ ;  /* 0x000000d1ac7c7210 */ /* 0x080fe20007f7e0ff */
[--C-:B------:R-:W-:Y:S01]  /*45d0*/  IMAD.X R129, R171, 0x1, R165.reuse, P2 ;  /* 0x00000001ab817824 */ /* 0x100fe200010e06a5 */
[-C--:B---3--:R-:W-:Y:S01]  /*45e0*/  IADD3 R180, P2, PT, R162, R209.reuse, RZ ;  /* 0x000000d1a2b47210 */ /* 0x088fe20007f5e0ff */
[----:B------:R3:W-:Y:S01]  /*45f0*/  LDGSTS.E [R4+0x4200], desc[UR20][R162.64], P1 ;  /* 0x04200000a2047fae */ /* 0x0007e200089a1014 */
[----:B------:R-:W-:Y:S01]  /*4600*/  IADD3 R182, P4, PT, R178, R209, RZ ;  /* 0x000000d1b2b67210 */ /* 0x000fe20007f9e0ff */
[----:B------:R-:W-:-:S02]  /*4610*/  IMAD.X R125, R173, 0x1, R165, P3 ;  /* 0x00000001ad7d7824 */ /* 0x000fc400018e06a5 */
[----:B------:R-:W-:Y:S01]  /*4620*/  LDGSTS.E [R4+0x4600], desc[UR20][R160.64], P1 ;  /* 0x04600000a0047fae */ /* 0x000fe200089a1014 */
[-C--:B-1----:R-:W-:Y:S01]  /*4630*/  IADD3 R172, P3, PT, R158, R209.reuse, RZ ;  /* 0x000000d19eac7210 */ /* 0x082fe20007f7e0ff */
[--C-:B------:R-:W-:Y:S01]  /*4640*/  IMAD.X R181, R163, 0x1, R165.reuse, P2 ;  /* 0x00000001a3b57824 */ /* 0x100fe200010e06a5 */
[-C--:B------:R-:W-:Y:S01]  /*4650*/  IADD3 R170, P2, PT, R160, R209.reuse, RZ ;  /* 0x000000d1a0aa7210 */ /* 0x080fe20007f5e0ff */
[----:B------:R-:W-:Y:S01]  /*4660*/  LDGSTS.E [R4+0x4a00], desc[UR20][R158.64], P1 ;  /* 0x04a000009e047fae */ /* 0x000fe200089a1014 */
[--C-:B------:R-:W-:Y:S02]  /*4670*/  IMAD.X R183, R179, 0x1, R165.reuse, P4 ;  /* 0x00000001b3b77824 */ /* 0x100fe400020e06a5 */
[--C-:B------:R-:W-:Y:S01]  /*4680*/  IMAD.X R173, R159, 0x1, R165.reuse, P3 ;  /* 0x000000019fad7824 */ /* 0x100fe200018e06a5 */
[----:B------:R1:W-:Y:S01]  /*4690*/  LDGSTS.E [R4+0x4e00], desc[UR20][R156.64], P1 ;  /* 0x04e000009c047fae */ /* 0x0003e200089a1014 */
[----:B---3--:R-:W-:Y:S01]  /*46a0*/  VIADD R163, R193, 0xffffffc0 ;  /* 0xffffffc0c1a37836 */ /* 0x008fe20000000000 */
[-C--:B------:R-:W-:Y:S01]  /*46b0*/  IADD3 R178, P3, PT, R154, R209.reuse, RZ ;  /* 0x000000d19ab27210 */ /* 0x080fe20007f7e0ff */
[----:B------:R-:W-:Y:S01]  /*46c0*/  IMAD.X R171, R161, 0x1, R165, P2 ;  /* 0x00000001a1ab7824 */ /* 0x000fe200010e06a5 */
[----:B------:R3:W-:Y:S01]  /*46d0*/  LDGSTS.E [R4+0x5200], desc[UR20][R154.64], P1 ;  /* 0x052000009a047fae */ /* 0x0007e200089a1014 */
[----:B------:R-:W-:-:S02]  /*46e0*/  IADD3 R176, P2, PT, R156, R209, RZ ;  /* 0x000000d19cb07210 */ /* 0x000fc40007f5e0ff */
[--C-:B------:R-:W-:Y:S01]  /*46f0*/  IMAD.X R179, R155, 0x1, R165.reuse, P3 ;  /* 0x000000019bb37824 */ /* 0x100fe200018e06a5 */
[----:B------:R2:W-:Y:S01]  /*4700*/  LDGSTS.E [R4+0x5600], desc[UR20][R152.64], P1 ;  /* 0x0560000098047fae */ /* 0x0005e200089a1014 */
[-C--:B------:R-:W-:Y:S01]  /*4710*/  ISETP.GE.AND P3, PT, R3, R163.reuse, PT ;  /* 0x000000a30300720c */ /* 0x080fe20003f66270 */
[----:B------:R-:W-:Y:S01]  /*4720*/  IMAD.X R177, R157, 0x1, R165, P2 ;  /* 0x000000019db17824 */ /* 0x000fe200010e06a5 */
[----:B------:R-:W-:Y:S01]  /*4730*/  ISETP.GT.AND P2, PT, R188, 0x5f, PT ;  /* 0x0000005fbc00780c */ /* 0x000fe20003f44270 */
[----:B------:R2:W-:Y:S01]  /*4740*/  LDGSTS.E [R4+0x5a00], desc[UR20][R150.64], P1 ;  /* 0x05a0000096047fae */ /* 0x0005e200089a1014 */
[----:B-1----:R-:W-:Y:S02]  /*4750*/  SEL R157, RZ, 0x4, P3 ;  /* 0x00000004ff9d7807 */ /* 0x002fe40001800000 */
[----:B------:R-:W-:Y:S01]  /*4760*/  ISETP.GE.AND P3, PT, R184, R163, PT ;  /* 0x000000a3b800720c */ /* 0x000fe20003f66270 */
[----:B------:R2:W-:Y:S01]  /*4770*/  LDGSTS.E [R4+0x5e00], desc[UR20][R148.64], P1 ;  /* 0x05e0000094047fae */ /* 0x0005e200089a1014 */
[----:B------:R-:W-:-:S02]  /*4780*/  SEL R158, R157, RZ, P2 ;  /* 0x000000ff9d9e7207 */ /* 0x000fc40001000000 */
[-C--:B---3--:R-:W-:Y:S01]  /*4790*/  IADD3 R154, P4, PT, R166, R8.reuse, RZ ;  /* 0x00000008a69a7210 */ /* 0x088fe20007f9e0ff */
[----:B------:R2:W-:Y:S01]  /*47a0*/  LDGSTS.E [R4+0x6200], desc[UR20][R146.64], P1 ;  /* 0x0620000092047fae */ /* 0x0005e200089a1014 */
[----:B------:R-:W-:Y:S02]  /*47b0*/  ISETP.NE.U32.AND P5, PT, R158, RZ, PT ;  /* 0x000000ff9e00720c */ /* 0x000fe40003fa5070 */
[----:B------:R-:W-:Y:S01]  /*47c0*/  SEL R158, RZ, 0x4, P3 ;  /* 0x00000004ff9e7807 */ /* 0x000fe20001800000 */
[----:B------:R2:W-:Y:S01]  /*47d0*/  LDGSTS.E [R4+0x6600], desc[UR20][R144.64], P1 ;  /* 0x0660000090047fae */ /* 0x0005e200089a1014 */
[----:B------:R-:W-:Y:S01]  /*47e0*/  ISETP.GE.AND P3, PT, R74, R163, PT ;  /* 0x000000a34a00720c */ /* 0x000fe20003f66270 */
[----:B------:R-:W-:Y:S01]  /*47f0*/  IMAD.X R155, R167, 0x1, R5, P4 ;  /* 0x00000001a79b7824 */ /* 0x000fe200020e0605 */
[----:B------:R-:W-:Y:S01]  /*4800*/  IADD3 R156, P4, PT, R168, R8, RZ ;  /* 0x00000008a89c7210 */ /* 0x000fe20007f9e0ff */
[----:B------:R2:W-:Y:S01]  /*4810*/  LDGSTS.E [R4+0x6a00], desc[UR20][R142.64], P1 ;  /* 0x06a000008e047fae */ /* 0x0005e200089a1014 */
[----:B------:R-:W-:-:S02]  /*4820*/  SEL R158, R158, RZ, P2 ;  /* 0x000000ff9e9e7207 */ /* 0x000fc40001000000 */
[----:B------:R-:W-:Y:S01]  /*4830*/  SEL R160, RZ, 0x4, P3 ;  /* 0x00000004ffa07807 */ /* 0x000fe20001800000 */
[----:B------:R2:W-:Y:S01]  /*4840*/  LDGSTS.E [R4+0x6e00], desc[UR20][R138.64], P1 ;  /* 0x06e000008a047fae */ /* 0x0005e200089a1014 */
[----:B------:R-:W-:Y:S01]  /*4850*/  IMAD.X R157, R169, 0x1, R5, P4 ;  /* 0x00000001a99d7824 */ /* 0x000fe200020e0605 */
[----:B------:R-:W-:Y:S02]  /*4860*/  ISETP.NE.U32.AND P3, PT, R158, RZ, PT ;  /* 0x000000ff9e00720c */ /* 0x000fe40003f65070 */
[----:B------:R2:W-:Y:S01]  /*4870*/  LDGSTS.E [R4+0x7200], desc[UR20][R134.64], P1 ;  /* 0x0720000086047fae */ /* 0x0005e200089a1014 */
[----:B------:R-:W-:-:S03]  /*4880*/  SEL R160, R160, RZ, P2 ;  /* 0x000000ffa0a07207 */ /* 0x000fc60001000000 */
[----:B------:R2:W-:Y:S04]  /*4890*/  LDGSTS.E [R4+0x7600], desc[UR20][R130.64], P1 ;  /* 0x0760000082047fae */ /* 0x0005e800089a1014 */
[----:B------:R2:W-:Y:S04]  /*48a0*/  LDGSTS.E [R4+0x7a00], desc[UR20][R126.64], P1 ;  /* 0x07a000007e047fae */ /* 0x0005e800089a1014 */
[----:B------:R2:W-:Y:S01]  /*48b0*/  LDGSTS.E [R4+0x7e00], desc[UR20][R122.64], P1 ;  /* 0x07e000007a047fae */ /* 0x0005e200089a1014 */
[----:B------:R-:W-:-:S03]  /*48c0*/  ISETP.GE.AND P1, PT, R186, R163, PT ;  /* 0x000000a3ba00720c */ /* 0x000fc60003f26270 */
[----:B------:R-:W0:Y:S01]  /*48d0*/  LDGDEPBAR ;  /* 0x00000000000079af */ /* 0x000e220000000000 */
[----:B------:R-:W-:Y:S02]  /*48e0*/  SEL R159, RZ, 0x4, P1 ;  /* 0x00000004ff9f7807 */ /* 0x000fe40000800000 */
[----:B------:R-:W-:Y:S02]  /*48f0*/  ISETP.NE.U32.AND P1, PT, RZ, UR8, PT ;  /* 0x00000008ff007c0c */ /* 0x000fe4000bf25070 */
[----:B------:R-:W-:Y:S02]  /*4900*/  SEL R159, R159, RZ, P2 ;  /* 0x000000ff9f9f7207 */ /* 0x000fe40001000000 */
[----:B------:R-:W-:Y:S02]  /*4910*/  ISETP.LT.OR P6, PT, R188, 0x20, P1 ;  /* 0x00000020bc00780c */ /* 0x000fe40000fc1670 */
[----:B------:R-:W-:Y:S01]  /*4920*/  ISETP.NE.U32.AND P4, PT, R159, RZ, PT ;  /* 0x000000ff9f00720c */ /* 0x000fe20003f85070 */
[----:B------:R-:W-:-:S04]  /*4930*/  DEPBAR.LE SB0, 0x2 ;  /* 0x000080800000791a */ /* 0x000fc80000000000 */
[----:B------:R-:W-:Y:S06]  /*4940*/  BAR.SYNC.DEFER_BLOCKING 0x0 ;  /* 0x0000000000007b1d */ /* 0x000fec0000010000 */
[----:B--2---:R-:W-:Y:S05]  /*4950*/  @P6 BRA `(.L_x_6) ;  /* 0x0000000000846947 */ /* 0x004fea0003800000 */
[----:B------:R-:W-:Y:S02]  /*4960*/  UIADD3 UR4, UPT, UPT, UR10, 0xc000, URZ ;  /* 0x0000c0000a047890 */ /* 0x000fe4000fffe0ff */
[----:B------:R-:W-:Y:S02]  /*4970*/  USHF.R.U32.HI UR8, URZ, 0x4, UR10 ;  /* 0x00000004ff087899 */ /* 0x000fe4000801160a */
[----:B------:R-:W-:Y:S02]  /*4980*/  USHF.R.U32.HI UR4, URZ, 0x4, UR4 ;  /* 0x00000004ff047899 */ /* 0x000fe40008011604 */
[----:B------:R-:W-:Y:S02]  /*4990*/  USGXT.U32 UR8, UR8, 0xe ;  /* 0x0000000e0808789a */ /* 0x000fe40008000000 */
[----:B------:R-:W-:Y:S02]  /*49a0*/  USGXT.U32 UR6, UR4, 0xe ;  /* 0x0000000e0406789a */ /* 0x000fe40008000000 */
[----:B------:R-:W-:-:S02]  /*49b0*/  UIADD3 UR26, UP2, UPT, UR8, 0x2, URZ ;  /* 0x00000002081a7890 */ /* 0x000fc4000ff5e0ff */
[----:B------:R-:W-:Y:S01]  /*49c0*/  UIADD3 UR28, UP1, UPT, UR6, 0x2, URZ ;  /* 0x00000002061c7890 */ /* 0x000fe2000ff3e0ff */
[----:B------:R-:W-:Y:S01]  /*49d0*/  UMOV UR4, URZ ;  /* 0x000000ff00047c82 */ /* 0x000fe20008000000 */
[----:B------:R-:W-:Y:S01]  /*49e0*/  UMOV UR30, 0x0 ;  /* 0x00000000001e7882 */ /* 0x000fe20000000000 */
[----:B------:R-:W-:Y:S02]  /*49f0*/  UIADD3.X UR27, UPT, UPT, UR4, 0x40004040, URZ, UP2, !UPT ;  /* 0x40004040041b7890 */ /* 0x000fe400097fe4ff */
[----:B------:R-:W-:Y:S02]  /*4a00*/  UIADD3.X UR29, UPT, UPT, UR4, 0x40004040, URZ, UP1, !UPT ;  /* 0x40004040041d7890 */ /* 0x000fe40008ffe4ff */
[----:B------:R-:W-:Y:S02]  /*4a10*/  UIADD3.64 UR16, UPT, UPT, UR26, 0x2, URZ ;  /* 0x000000021a107897 */ /* 0x000fe4000fffe0ff */
[----:B------:R-:W-:Y:S02]  /*4a20*/  UIADD3.64 UR14, UPT, UPT, UR28, 0x2, URZ ;  /* 0x000000021c0e7897 */ /* 0x000fe4000fffe0ff */
[----:B------:R-:W-:-:S02]  /*4a30*/  UIADD3.64 UR24, UPT, UPT, UR26, 0x4, URZ ;  /* 0x000000041a187897 */ /* 0x000fc4000fffe0ff */
[----:B------:R-:W-:Y:S01]  /*4a40*/  UIADD3.64 UR18, UPT, UPT, UR28, 0x4, URZ ;  /* 0x000000041c127897 */ /* 0x000fe2000fffe0ff */
[----:B------:R-:W-:Y:S01]  /*4a50*/  UMOV UR31, 0x4200910 ;  /* 0x04200910001f7882 */ /* 0x000fe20000000000 */
[----:B------:R-:W-:Y:S01]  /*4a60*/  UMOV UR9, 0x40004040 ;  /* 0x4000404000097882 */ /* 0x000fe20000000000 */
[----:B------:R-:W-:Y:S01]  /*4a70*/  UMOV UR7, 0x40004040 ;  /* 0x4000404000077882 */ /* 0x000fe20000000000 */
[----:B------:R-:W-:Y:S01]  /*4a80*/  UMOV UR32, 0x0 ;  /* 0x0000000000207882 */ /* 0x000fe20000000000 */
[----:B------:R-:W-:Y:S01]  /*4a90*/  UMOV UR33, 0x4200910 ;  /* 0x0420091000217882 */ /* 0x000fe20000000000 */
[----:B------:R-:W-:Y:S01]  /*4aa0*/  UMOV UR34, 0x0 ;  /* 0x0000000000227882 */ /* 0x000fe20000000000 */
[----:B------:R-:W-:Y:S01]  /*4ab0*/  UMOV UR35, 0x4200910 ;  /* 0x0420091000237882 */ /* 0x000fe20000000000 */
[----:B------:R-:W-:Y:S01]  /*4ac0*/  UMOV UR4, UR12 ;  /* 0x0000000c00047c82 */ /* 0x000fe20008000000 */
[----:B------:R-:W-:Y:S01]  /*4ad0*/  UMOV UR5, URZ ;  /* 0x000000ff00057c82 */ /* 0x000fe20008000000 */
[----:B------:R1:W-:Y:S01]  /*4ae0*/  UTCHMMA gdesc[UR6], gdesc[UR8], tmem[UR22], tmem[UR30], idesc[UR31], !UPT ;  /* 0x00ff1e08060075ea */ /* 0x0003e2000f800016 */
[----:B------:R-:W-:Y:S01]  /*4af0*/  UMOV UR36, 0x0 ;  /* 0x0000000000247882 */ /* 0x000fe20000000000 */
[----:B------:R-:W-:Y:S01]  /*4b00*/  UMOV UR37, 0x4200910 ;  /* 0x0420091000257882 */ /* 0x000fe20000000000 */
[----:B------:R1:W-:Y:S01]  /*4b10*/  UTCHMMA gdesc[UR28], gdesc[UR26], tmem[UR22], tmem[UR32], idesc[UR33], UPT ;  /* 0x00ff201a1c0075ea */ /* 0x0003e2000b800016 */
[----:B------:R-:W-:Y:S01]  /*4b20*/  UMOV UR4, UR4 ;  /* 0x0000000400047c82 */ /* 0x000fe20008000000 */
[----:B------:R1:W-:Y:S01]  /*4b30*/  UTCHMMA gdesc[UR14], gdesc[UR16], tmem[UR22], tmem[UR34], idesc[UR35], UPT ;  /* 0x00ff22100e0075ea */ /* 0x0003e2000b800016 */
[----:B------:R1:W-:Y:S01]  /*4b40*/  UTCHMMA gdesc[UR18], gdesc[UR24], tmem[UR22], tmem[UR36], idesc[UR37], UPT ;  /* 0x00ff2418120075ea */ /* 0x0003e2000b800016 */
[----:B------:R1:W-:Y:S01]  /*4b50*/  UTCBAR [UR4], URZ ;  /* 0x000000ff040073e9 */ /* 0x0003e200080000ff */
[----:B------:R-:W-:Y:S01]  /*4b60*/  NOP ;  /* 0x0000000000007918 */ /* 0x000fe20000000000 */
.L_x_6:
[----:B------:R-:W-:Y:S01]  /*4b70*/  BAR.SYNC.DEFER_BLOCKING 0x0 ;  /* 0x0000000000007b1d */ /* 0x000fe20000010000 */
[----:B------:R-:W-:-:S05]  /*4b80*/  IADD3 R152, P6, PT, R152, R209, RZ ;  /* 0x000000d198987210 */ /* 0x000fca0007fde0ff */
[----:B------:R-:W-:Y:S01]  /*4b90*/  IMAD.X R153, R153, 0x1, R165, P6 ;  /* 0x0000000199997824 */ /* 0x000fe200030e06a5 */
[----:B-1----:R-:W-:Y:S01]  /*4ba0*/  UMOV UR4, URZ ;  /* 0x000000ff00047c82 */ /* 0x002fe20008000000 */
[----:B------:R-:W-:Y:S01]  /*4bb0*/  @!PT LDS RZ, [RZ] ;  /* 0x00000000fffff984 */ /* 0x000fe20000000800 */
[----:B------:R-:W-:Y:S01]  /*4bc0*/  @!PT LDS RZ, [RZ] ;  /* 0x00000000fffff984 */ /* 0x000fe20000000800 */
[----:B------:R-:W-:Y:S01]  /*4bd0*/  @!PT LDS RZ, [RZ] ;  /* 0x00000000fffff984 */ /* 0x000fe20000000800 */
[----:B------:R-:W-:Y:S01]  /*4be0*/  LDGSTS.E [R31+0x10000], desc[UR20][R120.64], P5 ;  /* 0x10000000781f7fae */ /* 0x000fe2000a9a1014 */
[----:B------:R-:W-:-:S03]  /*4bf0*/  ISETP.NE.U32.AND P5, PT, R160, RZ, PT ;  /* 0x000000ffa000720c */ /* 0x000fc60003fa5070 */
[----:B------:R1:W-:Y:S01]  /*4c00*/  LDGSTS.E [R31+0x10008], desc[UR20][R118.64], P4 ;  /* 0x10008000761f7fae */ /* 0x0003e2000a1a1014 */
[----:B------:R-:W-:-:S03]  /*4c10*/  ISETP.GE.AND P4, PT, R73, R163, PT ;  /* 0x000000a34900720c */ /* 0x000fc60003f86270 */
[----:B------:R-:W-:Y:S01]  /*4c20*/  LDGSTS.E [R29+0x10000], desc[UR20][R116.64], P3 ;  /* 0x10000000741d7fae */ /* 0x000fe200099a1014 */
[-C--:B------:R-:W-:Y:S02]  /*4c30*/  ISETP.GE.AND P3, PT, R38, R163.reuse, PT ;  /* 0x000000a32600720c */ /* 0x080fe40003f66270 */
[----:B------:R-:W-:Y:S02]  /*4c40*/  SEL R158, RZ, 0x4, P4 ;  /* 0x00000004ff9e7807 */ /* 0x000fe40002000000 */
[----:B------:R-:W-:Y:S01]  /*4c50*/  ISETP.GE.AND P4, PT, R35, R163, PT ;  /* 0x000000a32300720c */ /* 0x000fe20003f86270 */
[----:B------:R2:W-:Y:S01]  /*4c60*/  LDGSTS.E [R29+0x10008], desc[UR20][R114.64], P5 ;  /* 0x10008000721d7fae */ /* 0x0005e2000a9a1014 */
[----:B------:R-:W-:Y:S02]  /*4c70*/  SEL R158, R158, RZ, P2 ;  /* 0x000000ff9e9e7207 */ /* 0x000fe40001000000 */
[----:B-1----:R-:W-:Y:S02]  /*4c80*/  SEL R31, RZ, 0x4, P3 ;  /* 0x00000004ff1f7807 */ /* 0x002fe40001800000 */
[----:B------:R-:W-:-:S02]  /*4c90*/  SEL R120, RZ, 0x4, P4 ;  /* 0x00000004ff787807 */ /* 0x000fc40002000000 */
[-C--:B------:R-:W-:Y:S02]  /*4ca0*/  ISETP.GE.AND P4, PT, R34, R163.reuse, PT ;  /* 0x000000a32200720c */ /* 0x080fe40003f86270 */
[----:B------:R-:W-:Y:S02]  /*4cb0*/  SEL R31, R31, RZ, P2 ;  /* 0x000000ff1f1f7207 */ /* 0x000fe40001000000 */
[----:B------:R-:W-:Y:S02]  /*4cc0*/  ISETP.NE.U32.AND P5, PT, R158, RZ, PT ;  /* 0x000000ff9e00720c */ /* 0x000fe40003fa5070 */
[----:B------:R-:W-:Y:S02]  /*4cd0*/  ISETP.GE.AND P3, PT, R33, R163, PT ;  /* 0x000000a32100720c */ /* 0x000fe40003f66270 */
[----:B------:R-:W-:Y:S02]  /*4ce0*/  SEL R121, RZ, 0x4, P4 ;  /* 0x00000004ff797807 */ /* 0x000fe40002000000 */
[----:B------:R-:W-:-:S02]  /*4cf0*/  ISETP.NE.U32.AND P4, PT, R31, RZ, PT ;  /* 0x000000ff1f00720c */ /* 0x000fc40003f85070 */
[----:B--2---:R-:W-:Y:S02]  /*4d00*/  SEL R29, RZ, 0x4, P3 ;  /* 0x00000004ff1d7807 */ /* 0x004fe40001800000 */
[----:B------:R-:W-:Y:S02]  /*4d10*/  IADD3 R114, P3, PT, R148, R209, RZ ;  /* 0x000000d194727210 */ /* 0x000fe40007f7e0ff */
[----:B------:R-:W-:Y:S01]  /*4d20*/  SEL R120, R120, RZ, P2 ;  /* 0x000000ff78787207 */ /* 0x000fe20001000000 */
[----:B------:R-:W-:Y:S01]  /*4d30*/  LDGSTS.E [R27+0x10000], desc[UR20][R112.64], P5 ;  /* 0x10000000701b7fae */ /* 0x000fe2000a9a1014 */
[----:B------:R-:W-:Y:S01]  /*4d40*/  SEL R121, R121, RZ, P2 ;  /* 0x000000ff79797207 */ /* 0x000fe20001000000 */
[----:B------:R-:W-:Y:S01]  /*4d50*/  IMAD.X R115, R149, 0x1, R165, P3 ;  /* 0x0000000195737824 */ /* 0x000fe200018e06a5 */
[----:B------:R-:W-:Y:S02]  /*4d60*/  ISETP.NE.U32.AND P3, PT, R120, RZ, PT ;  /* 0x000000ff7800720c */ /* 0x000fe40003f65070 */
[----:B------:R-:W-:Y:S01]  /*4d70*/  ISETP.GE.AND P5, PT, R32, R163, PT ;  /* 0x000000a32000720c */ /* 0x000fe20003fa6270 */
[----:B------:R1:W-:Y:S01]  /*4d80*/  LDGSTS.E [R27+0x10008], desc[UR20][R110.64], P4 ;  /* 0x100080006e1b7fae */ /* 0x0003e2000a1a1014 */
[----:B------:R-:W-:-:S02]  /*4d90*/  ISETP.NE.U32.AND P4, PT, R121, RZ, PT ;  /* 0x000000ff7900720c */ /* 0x000fc40003f85070 */
[----:B------:R-:W-:Y:S02]  /*4da0*/  SEL R29, R29, RZ, P2 ;  /* 0x000000ff1d1d7207 */ /* 0x000fe40001000000 */
[----:B------:R-:W-:Y:S02]  /*4db0*/  SEL R31, RZ, 0x4, P5 ;  /* 0x00000004ff1f7807 */ /* 0x000fe40002800000 */
[----:B------:R-:W-:Y:S02]  /*4dc0*/  ISETP.NE.U32.AND P5, PT, R29, RZ, PT ;  /* 0x000000ff1d00720c */ /* 0x000fe40003fa5070 */
[----:B------:R-:W-:Y:S01]  /*4dd0*/  IADD3 R118, P6, PT, R150, R209, RZ ;  /* 0x000000d196767210 */ /* 0x000fe20007fde0ff */
[----:B------:R2:W-:Y:S01]  /*4de0*/  LDGSTS.E [R20+0x10000], desc[UR20][R108.64], P3 ;  /* 0x100000006c147fae */ /* 0x0005e200099a1014 */
[----:B------:R-:W-:Y:S02]  /*4df0*/  ISETP.GE.AND P3, PT, R26, R163, PT ;  /* 0x000000a31a00720c */ /* 0x000fe40003f66270 */
[----:B------:R-:W-:Y:S01]  /*4e00*/  SEL R31, R31, RZ, P2 ;  /* 0x000000ff1f1f7207 */ /* 0x000fe20001000000 */
[----:B------:R3:W-:Y:S01]  /*4e10*/  LDGSTS.E [R20+0x10008], desc[UR20][R106.64], P4 ;  /* 0x100080006a147fae */ /* 0x0007e2000a1a1014 */
[----:B------:R-:W-:Y:S01]  /*4e20*/  SEL R29, RZ, 0x4, P3 ;  /* 0x00000004ff1d7807 */ /* 0x000fe20001800000 */
[----:B------:R-:W-:Y:S01]  /*4e30*/  IMAD.X R119, R151, 0x1, R165, P6 ;  /* 0x0000000197777824 */ /* 0x000fe200030e06a5 */
[----:B-1----:R-:W-:-:S02]  /*4e40*/  IADD3 R110, P4, PT, R142, R209, RZ ;  /* 0x000000d18e6e7210 */ /* 0x002fc40007f9e0ff */
[----:B------:R-:W-:Y:S01]  /*4e50*/  ISETP.NE.U32.AND P3, PT, R31, RZ, PT ;  /* 0x000000ff1f00720c */ /* 0x000fe20003f65070 */
[----:B------:R-:W-:Y:S01]  /*4e60*/  LDGSTS.E [R17+0x10000], desc[UR20][R104.64], P5 ;  /* 0x1000000068117fae */ /* 0x000fe2000a9a1014 */
[-C--:B------:R-:W-:Y:S01]  /*4e70*/  IADD3 R116, P6, PT, R146, R209.reuse, RZ ;  /* 0x000000d192747210 */ /* 0x080fe20007fde0ff */
[--C-:B------:R-:W-:Y:S01]  /*4e80*/  IMAD.X R111, R143, 0x1, R165.reuse, P4 ;  /* 0x000000018f6f7824 */ /* 0x100fe200020e06a5 */
[----:B------:R-:W-:Y:S02]  /*4e90*/  SEL R29, R29, RZ, P2 ;  /* 0x000000ff1d1d7207 */ /* 0x000fe40001000000 */
[-C--:B------:R-:W-:Y:S01]  /*4ea0*/  IADD3 R112, P4, PT, R134, R209.reuse, RZ ;  /* 0x000000d186707210 */ /* 0x080fe20007f9e0ff */
[--C-:B------:R-:W-:Y:S01]  /*4eb0*/  IMAD.X R117, R147, 0x1, R165.reuse, P6 ;  /* 0x0000000193757824 */ /* 0x100fe200030e06a5 */
[----:B------:R-:W-:Y:S02]  /*4ec0*/  IADD3 R120, P6, PT, R144, R209, RZ ;  /* 0x000000d190787210 */ /* 0x000fe40007fde0ff */
[----:B------:R-:W-:Y:S01]  /*4ed0*/  ISETP.NE.U32.AND P5, PT, R29, RZ, PT ;  /* 0x000000ff1d00720c */ /* 0x000fe20003fa5070 */
[--C-:B------:R-:W-:Y:S01]  /*4ee0*/  IMAD.X R113, R135, 0x1, R165.reuse, P4 ;  /* 0x0000000187717824 */ /* 0x100fe200020e06a5 */
[----:B------:R-:W-:Y:S01]  /*4ef0*/  ISETP.GE.AND P4, PT, R24, R163, PT ;  /* 0x000000a31800720c */ /* 0x000fe20003f86270 */
[----:B------:R-:W-:Y:S01]  /*4f00*/  IMAD.X R121, R145, 0x1, R165, P6 ;  /* 0x0000000191797824 */ /* 0x000fe200030e06a5 */
[----:B------:R1:W-:Y:S01]  /*4f10*/  LDGSTS.E [R17+0x10008], desc[UR20][R102.64], P3 ;  /* 0x1000800066117fae */ /* 0x0003e200099a1014 */
[----:B--2---:R-:W-:-:S02]  /*4f20*/  IADD3 R108, P6, PT, R138, R209, RZ ;  /* 0x000000d18a6c7210 */ /* 0x004fc40007fde0ff */
[----:B------:R-:W-:Y:S02]  /*4f30*/  ISETP.GE.AND P3, PT, R25, R163, PT ;  /* 0x000000a31900720c */ /* 0x000fe40003f66270 */
[----:B---3--:R-:W-:Y:S01]  /*4f40*/  SEL R20, RZ, 0x4, P4 ;  /* 0x00000004ff147807 */ /* 0x008fe20002000000 */
[----:B------:R-:W-:Y:S01]  /*4f50*/  IMAD.X R109, R139, 0x1, R165, P6 ;  /* 0x000000018b6d7824 */ /* 0x000fe200030e06a5 */
[----:B------:R-:W-:Y:S02]  /*4f60*/  SEL R27, RZ, 0x4, P3 ;  /* 0x00000004ff1b7807 */ /* 0x000fe40001800000 */
[----:B------:R-:W-:Y:S01]  /*4f70*/  SEL R20, R20, RZ, P2 ;  /* 0x000000ff14147207 */ /* 0x000fe20001000000 */
[----:B------:R2:W-:Y:S01]  /*4f80*/  LDGSTS.E [R15+0x10000], desc[UR20][R100.64], P5 ;  /* 0x10000000640f7fae */ /* 0x0005e2000a9a1014 */
[----:B------:R-:W-:Y:S02]  /*4f90*/  IADD3 R130, P6, PT, R130, R209, RZ ;  /* 0x000000d182827210 */ /* 0x000fe40007fde0ff */
[----:B------:R-:W-:-:S02]  /*4fa0*/  ISETP.GE.AND P4, PT, R21, R163, PT ;  /* 0x000000a31500720c */ /* 0x000fc40003f86270 */
[----:B------:R-:W-:Y:S01]  /*4fb0*/  SEL R27, R27, RZ, P2 ;  /* 0x000000ff1b1b7207 */ /* 0x000fe20001000000 */
[----:B------:R-:W-:Y:S01]  /*4fc0*/  IMAD.X R131, R131, 0x1, R165, P6 ;  /* 0x0000000183837824 */ /* 0x000fe200030e06a5 */
[-C--:B------:R-:W-:Y:S02]  /*4fd0*/  ISETP.GE.AND P5, PT, R23, R163.reuse, PT ;  /* 0x000000a31700720c */ /* 0x080fe40003fa6270 */
[----:B------:R-:W-:Y:S02]  /*4fe0*/  ISETP.NE.U32.AND P3, PT, R20, RZ, PT ;  /* 0x000000ff1400720c */ /* 0x000fe40003f65070 */
[----:B-1----:R-:W-:Y:S02]  /*4ff0*/  SEL R17, RZ, 0x4, P4 ;  /* 0x00000004ff117807 */ /* 0x002fe40002000000 */
[----:B------:R-:W-:Y:S02]  /*5000*/  ISETP.GE.AND P6, PT, R19, R163, PT ;  /* 0x000000a31300720c */ /* 0x000fe40003fc6270 */
[----:B------:R-:W-:-:S02]  /*5010*/  ISETP.NE.U32.AND P4, PT, R27, RZ, PT ;  /* 0x000000ff1b00720c */ /* 0x000fc40003f85070 */
[----:B------:R-:W-:Y:S02]  /*5020*/  SEL R20, RZ, 0x4, P5 ;  /* 0x00000004ff147807 */ /* 0x000fe40002800000 */
[----:B------:R-:W-:Y:S02]  /*5030*/  ISETP.GE.AND P5, PT, R194, R163, PT ;  /* 0x000000a3c200720c */ /* 0x000fe40003fa6270 */
[----:B------:R-:W-:Y:S01]  /*5040*/  SEL R29, RZ, 0x4, P6 ;  /* 0x00000004ff1d7807 */ /* 0x000fe20003000000 */
[----:B------:R1:W-:Y:S01]  /*5050*/  LDGSTS.E [R15+0x10008], desc[UR20][R98.64], P3 ;  /* 0x10008000620f7fae */ /* 0x0003e200099a1014 */
[----:B------:R-:W-:Y:S02]  /*5060*/  SEL R20, R20, RZ, P2 ;  /* 0x000000ff14147207 */ /* 0x000fe40001000000 */
[----:B------:R-:W-:Y:S02]  /*5070*/  SEL R27, RZ, 0x4, P5 ;  /* 0x00000004ff1b7807 */ /* 0x000fe40002800000 */
[----:B------:R-:W-:Y:S01]  /*5080*/  SEL R17, R17, RZ, P2 ;  /* 0x000000ff11117207 */ /* 0x000fe20001000000 */
[----:B------:R1:W-:Y:S01]  /*5090*/  LDGSTS.E [R13+0x10000], desc[UR20][R96.64], P4 ;  /* 0x10000000600d7fae */ /* 0x0003e2000a1a1014 */
[----:B------:R-:W-:-:S02]  /*50a0*/  SEL R29, R29, RZ, P2 ;  /* 0x000000ff1d1d7207 */ /* 0x000fc40001000000 */
[----:B------:R-:W-:Y:S02]  /*50b0*/  ISETP.NE.U32.AND P5, PT, R20, RZ, PT ;  /* 0x000000ff1400720c */ /* 0x000fe40003fa5070 */
[----:B------:R-:W-:Y:S02]  /*50c0*/  SEL R27, R27, RZ, P2 ;  /* 0x000000ff1b1b7207 */ /* 0x000fe40001000000 */
[----:B------:R-:W-:Y:S02]  /*50d0*/  ISETP.NE.U32.AND P3, PT, R17, RZ, PT ;  /* 0x000000ff1100720c */ /* 0x000fe40003f65070 */
[----:B------:R-:W-:Y:S02]  /*50e0*/  ISETP.NE.U32.AND P2, PT, R29, RZ, PT ;  /* 0x000000ff1d00720c */ /* 0x000fe40003f45070 */
[----:B------:R-:W-:Y:S02]  /*50f0*/  ISETP.NE.U32.AND P4, PT, R27, RZ, PT ;  /* 0x000000ff1b00720c */ /* 0x000fe40003f85070 */
[----:B--2---:R-:W-:-:S03]  /*5100*/  IADD3 R100, P6, PT, R126, R209, RZ ;  /* 0x000000d17e647210 */ /* 0x004fc60007fde0ff */
[----:B------:R1:W-:Y:S02]  /*5110*/  LDGSTS.E [R13+0x10008], desc[UR20][R94.64], P5 ;  /* 0x100080005e0d7fae */ /* 0x0003e4000a9a1014 */
[----:B------:R-:W-:Y:S01]  /*5120*/  IMAD.X R101, R127, 0x1, R165, P6 ;  /* 0x000000017f657824 */ /* 0x000fe200030e06a5 */
[----:B------:R-:W-:Y:S01]  /*5130*/  IADD3 R102, P6, PT, R122, R209, RZ ;  /* 0x000000d17a667210 */ /* 0x000fe20007fde0ff */
[----:B------:R1:W-:Y:S01]  /*5140*/  LDGSTS.E [R11+0x10000], desc[UR20][R154.64], P3 ;  /* 0x100000009a0b7fae */ /* 0x0003e200099a1014 */
[----:B------:R-:W-:-:S03]  /*5150*/  ISETP.GE.AND P3, PT, R188, 0x40, PT ;  /* 0x00000040bc00780c */ /* 0x000fc60003f66270 */
[----:B------:R1:W-:Y:S01]  /*5160*/  LDGSTS.E [R11+0x10008], desc[UR20][R156.64], P2 ;  /* 0x100080009c0b7fae */ /* 0x0003e200091a1014 */
[----:B------:R-:W-:Y:S01]  /*5170*/  IMAD.X R103, R123, 0x1, R165, P6 ;  /* 0x000000017b677824 */ /* 0x000fe200030e06a5 */
[----:B------:R-:W-:Y:S02]  /*5180*/  ISETP.GE.AND P2, PT, R188, 0x20, PT ;  /* 0x00000020bc00780c */ /* 0x000fe40003f46270 */
[----:B------:R-:W0:Y:S04]  /*5190*/  LDGDEPBAR ;  /* 0x00000000000079af */ /* 0x000e280000000000 */
[----:B------:R1:W-:Y:S04]  /*51a0*/  LDGSTS.E [R6+0x8000], desc[UR20][R92.64], P4 ;  /* 0x080000005c067fae */ /* 0x0003e8000a1a1014 */
        /* <DEDUP_REMOVED lines=31> */
[----:B------:R-:W0:Y:S01]  /*53a0*/  LDGDEPBAR ;  /* 0x00000000000079af */ /* 0x000e220000000000 */
[----:B------:R-:W-:Y:S05]  /*53b0*/  @!P3 BRA `(.L_x_7) ;  /* 0x00000020002cb947 */ /* 0x000fea0003800000 */
[----:B-1----:R-:W-:Y:S01]  /*53c0*/  SHF.R.S32.HI R4, RZ, 0x1f, R192 ;  /* 0x0000001fff047819 */ /* 0x002fe200000114c0 */
[-C--:B------:R-:W-:Y:S01]  /*53d0*/  IMAD R13, R19, R164.reuse, RZ ;  /* 0x000000a4130d7224 */ /* 0x080fe200078e02ff */
[C---:B------:R-:W-:Y:S01]  /*53e0*/  IADD3 R97, P5, PT, R192.reuse, R39, RZ ;  /* 0x00000027c0617210 */ /* 0x040fe20007fbe0ff */
[----:B------:R-:W-:Y:S01]  /*53f0*/  IMAD R15, R21, R164, RZ ;  /* 0x000000a4150f7224 */ /* 0x000fe200078e02ff */
[C---:B------:R-:W-:Y:S01]  /*5400*/  IADD3 R29, P6, PT, R192.reuse, R40, RZ ;  /* 0x00000028c01d7210 */ /* 0x040fe20007fde0ff */
[-C--:B------:R-:W-:Y:S01]  /*5410*/  IMAD R17, R23, R164.reuse, RZ ;  /* 0x000000a417117224 */ /* 0x080fe200078e02ff */
[C---:B------:R-:W-:Y:S01]  /*5420*/  IADD3 R31, P3, PT, R192.reuse, R41, RZ ;  /* 0x00000029c01f7210 */ /* 0x040fe20007f7e0ff */
[----:B------:R-:W-:Y:S01]  /*5430*/  IMAD R27, R25, R164, RZ ;  /* 0x000000a4191b7224 */ /* 0x000fe200078e02ff */
[----:B------:R-:W-:Y:S01]  /*5440*/  IADD3 R93, P4, PT, R192, R42, RZ ;  /* 0x0000002ac05d7210 */ /* 0x000fe20007f9e0ff */
[----:B------:R-:W-:Y:S01]  /*5450*/  IMAD R9, R9, 0xc, RZ ;  /* 0x0000000c09097824 */ /* 0x000fe200078e02ff */
[-C--:B------:R-:W-:Y:S01]  /*5460*/  LEA.HI.X.SX32 R142, R39, R4.reuse, 0x1, P5 ;  /* 0x00000004278e7211 */ /* 0x080fe200028f0eff */
[----:B------:R-:W-:Y:S01]  /*5470*/  IMAD R39, R196, 0xc, RZ ;  /* 0x0000000cc4277824 */ /* 0x000fe200078e02ff */
[-C--:B------:R-:W-:Y:S01]  /*5480*/  LEA.HI.X.SX32 R140, R40, R4.reuse, 0x1, P6 ;  /* 0x00000004288c7211 */ /* 0x080fe200030f0eff */
[----:B------:R-:W-:Y:S01]  /*5490*/  VIADD R193, R193, 0xffffffa0 ;  /* 0xffffffa0c1c17836 */ /* 0x000fe20000000000 */
[-C--:B------:R-:W-:Y:S01]  /*54a0*/  LEA.HI.X.SX32 R138, R41, R4.reuse, 0x1, P3 ;  /* 0x00000004298a7211 */ /* 0x080fe200018f0eff */
[----:B------:R-:W-:Y:S01]  /*54b0*/  UMOV UR13, UR12 ;  /* 0x0000000c000d7c82 */ /* 0x000fe20008000000 */
[----:B------:R-:W-:Y:S01]  /*54c0*/  LEA.HI.X.SX32 R136, R42, R4, 0x1, P4 ;  /* 0x000000042a887211 */ /* 0x000fe200020f0eff */
[----:B------:R-:W1:Y:S01]  /*54d0*/  LDC.64 R40, c[0x0][0x388] ;  /* 0x0000e200ff287b82 */ /* 0x000e620000000a00 */
[C---:B------:R-:W-:Y:S01]  /*54e0*/  IADD3 R89, P5, PT, R192.reuse, R43, RZ ;  /* 0x0000002bc0597210 */ /* 0x040fe20007fbe0ff */
[----:B------:R-:W-:Y:S01]  /*54f0*/  UMOV UR18, 0x1 ;  /* 0x0000000100127882 */ /* 0x000fe20000000000 */
[C---:B------:R-:W-:Y:S01]  /*5500*/  IADD3 R85, P6, PT, R192.reuse, R44, RZ ;  /* 0x0000002cc0557210 */ /* 0x040fe20007fde0ff */
[----:B------:R-:W-:Y:S01]  /*5510*/  UMOV UR19, 0x2 ;  /* 0x0000000200137882 */ /* 0x000fe20000000000 */
[C---:B------:R-:W-:Y:S01]  /*5520*/  IADD3 R81, P3, PT, R192.reuse, R45, RZ ;  /* 0x0000002dc0517210 */ /* 0x040fe20007f7e0ff */
[----:B------:R-:W-:Y:S01]  /*5530*/  UMOV UR5, URZ ;  /* 0x000000ff00057c82 */ /* 0x000fe20008000000 */
[----:B------:R-:W-:Y:S01]  /*5540*/  IADD3 R77, P4, PT, R192, R46, RZ ;  /* 0x0000002ec04d7210 */ /* 0x000fe20007f9e0ff */
[----:B------:R-:W-:Y:S01]  /*5550*/  UMOV UR6, URZ ;  /* 0x000000ff00067c82 */ /* 0x000fe20008000000 */
[-C--:B------:R-:W-:Y:S01]  /*5560*/  LEA.HI.X.SX32 R134, R43, R4.reuse, 0x1, P5 ;  /* 0x000000042b867211 */ /* 0x080fe200028f0eff */
[----:B------:R-:W-:Y:S01]  /*5570*/  UMOV UR7, URZ ;  /* 0x000000ff00077c82 */ /* 0x000fe20008000000 */
[-C--:B------:R-:W-:Y:S01]  /*5580*/  LEA.HI.X.SX32 R132, R44, R4.reuse, 0x1, P6 ;  /* 0x000000042c847211 */ /* 0x080fe200030f0eff */
[----:B------:R-:W2:Y:S01]  /*5590*/  LDC.64 R42, c[0x0][0x380] ;  /* 0x0000e000ff2a7b82 */ /* 0x000ea20000000a00 */
[----:B------:R-:W-:-:S02]  /*55a0*/  LEA.HI.X.SX32 R130, R45, R4, 0x1, P3 ;  /* 0x000000042d827211 */ /* 0x000fc400018f0eff */
[----:B------:R-:W-:Y:S02]  /*55b0*/  LEA.HI.X.SX32 R128, R46, R4, 0x1, P4 ;  /* 0x000000042e807211 */ /* 0x000fe400020f0eff */
[C---:B------:R-:W-:Y:S02]  /*55c0*/  IADD3 R79, P5, PT, R192.reuse, R47, RZ ;  /* 0x0000002fc04f7210 */ /* 0x040fe40007fbe0ff */
[C---:B------:R-:W-:Y:S02]  /*55d0*/  IADD3 R83, P6, PT, R192.reuse, R48, RZ ;  /* 0x00000030c0537210 */ /* 0x040fe40007fde0ff */
[C---:B------:R-:W-:Y:S02]  /*55e0*/  IADD3 R87, P3, PT, R192.reuse, R49, RZ ;  /* 0x00000031c0577210 */ /* 0x040fe40007f7e0ff */
[----:B------:R-:W-:Y:S01]  /*55f0*/  IADD3 R91, P4, PT, R192, R50, RZ ;  /* 0x00000032c05b7210 */ /* 0x000fe20007f9e0ff */
[----:B-1----:R-:W-:Y:S01]  /*5600*/  IMAD.WIDE.U32 R40, R211, 0xc, R40 ;  /* 0x0000000cd3287825 */ /* 0x002fe200078e0028 */
[----:B------:R-:W-:-:S02]  /*5610*/  LEA.HI.X.SX32 R126, R47, R4, 0x1, P5 ;  /* 0x000000042f7e7211 */ /* 0x000fc400028f0eff */
[-C--:B------:R-:W-:Y:S01]  /*5620*/  LEA.HI.X.SX32 R124, R48, R4.reuse, 0x1, P6 ;  /* 0x00000004307c7211 */ /* 0x080fe200030f0eff */
[----:B------:R-:W-:Y:S01]  /*5630*/  IMAD.MOV.U32 R20, RZ, RZ, R40 ;  /* 0x000000ffff147224 */ /* 0x000fe200078e0028 */
[-C--:B------:R-:W-:Y:S02]  /*5640*/  LEA.HI.X.SX32 R122, R49, R4.reuse, 0x1, P3 ;  /* 0x00000004317a7211 */ /* 0x080fe400018f0eff */
[----:B------:R-:W-:Y:S02]  /*5650*/  LEA.HI.X.SX32 R120, R50, R4, 0x1, P4 ;  /* 0x0000000432787211 */ /* 0x000fe400020f0eff */
[C---:B------:R-:W-:Y:S02]  /*5660*/  IADD3 R95, P5, PT, R192.reuse, R51, RZ ;  /* 0x00000033c05f7210 */ /* 0x040fe40007fbe0ff */
[C---:B------:R-:W-:Y:S02]  /*5670*/  IADD3 R99, P6, PT, R192.reuse, R52, RZ ;  /* 0x00000034c0637210 */ /* 0x040fe40007fde0ff */
[----:B------:R-:W-:-:S02]  /*5680*/  IADD3 R103, P3, PT, R192, R53, RZ ;  /* 0x00000035c0677210 */ /* 0x000fc40007f7e0ff */
[----:B------:R-:W-:Y:S02]  /*5690*/  IADD3 R107, P4, PT, R192, R54, RZ ;  /* 0x00000036c06b7210 */ /* 0x000fe40007f9e0ff */
[-C--:B------:R-:W-:Y:S02]  /*56a0*/  LEA.HI.X.SX32 R118, R51, R4.reuse, 0x1, P5 ;  /* 0x0000000433767211 */ /* 0x080fe400028f0eff */
[-C--:B------:R-:W-:Y:S02]  /*56b0*/  LEA.HI.X.SX32 R116, R52, R4.reuse, 0x1, P6 ;  /* 0x0000000434747211 */ /* 0x080fe400030f0eff */
[-C--:B------:R-:W-:Y:S02]  /*56c0*/  LEA.HI.X.SX32 R114, R53, R4.reuse, 0x1, P3 ;  /* 0x0000000435727211 */ /* 0x080fe400018f0eff */
[----:B------:R-:W-:Y:S02]  /*56d0*/  LEA.HI.X.SX32 R112, R54, R4, 0x1, P4 ;  /* 0x0000000436707211 */ /* 0x000fe400020f0eff */
[----:B------:R-:W-:-:S02]  /*56e0*/  IADD3 R111, P5, PT, R192, R55, RZ ;  /* 0x00000037c06f7210 */ /* 0x000fc40007fbe0ff */
[C---:B------:R-:W-:Y:S02]  /*56f0*/  IADD3 R115, P6, PT, R192.reuse, R56, RZ ;  /* 0x00000038c0737210 */ /* 0x040fe40007fde0ff */
[C---:B------:R-:W-:Y:S02]  /*5700*/  IADD3 R119, P3, PT, R192.reuse, R57, RZ ;  /* 0x00000039c0777210 */ /* 0x040fe40007f7e0ff */
[----:B------:R-:W-:Y:S02]  /*5710*/  IADD3 R123, P4, PT, R192, R58, RZ ;  /* 0x0000003ac07b7210 */ /* 0x000fe40007f9e0ff */
[-C--:B------:R-:W-:Y:S01]  /*5720*/  LEA.HI.X.SX32 R110, R55, R4.reuse, 0x1, P5 ;  /* 0x00000004376e7211 */ /* 0x080fe200028f0eff */
[----:B------:R-:W-:Y:S01]  /*5730*/  IMAD.SHL.U32 R55, R93, 0x4, RZ ;  /* 0x000000045d377824 */ /* 0x000fe200078e00ff */
[-C--:B------:R-:W-:Y:S02]  /*5740*/  LEA.HI.X.SX32 R108, R56, R4.reuse, 0x1, P6 ;  /* 0x00000004386c7211 */ /* 0x080fe400030f0eff */
[----:B------:R-:W-:-:S02]  /*5750*/  LEA.HI.X.SX32 R106, R57, R4, 0x1, P3 ;  /* 0x00000004396a7211 */ /* 0x000fc400018f0eff */
[----:B------:R-:W-:Y:S02]  /*5760*/  LEA.HI.X.SX32 R104, R58, R4, 0x1, P4 ;  /* 0x000000043a687211 */ /* 0x000fe400020f0eff */
[C---:B------:R-:W-:Y:S02]  /*5770*/  IADD3 R127, P5, PT, R192.reuse, R59, RZ ;  /* 0x0000003bc07f7210 */ /* 0x040fe40007fbe0ff */
[C---:B------:R-:W-:Y:S02]  /*5780*/  IADD3 R131, P6, PT, R192.reuse, R60, RZ ;  /* 0x0000003cc0837210 */ /* 0x040fe40007fde0ff */
[C---:B------:R-:W-:Y:S02]  /*5790*/  IADD3 R135, P3, PT, R192.reuse, R61, RZ ;  /* 0x0000003dc0877210 */ /* 0x040fe40007f7e0ff */
[----:B------:R-:W-:Y:S02]  /*57a0*/  IADD3 R139, P4, PT, R192, R62, RZ ;  /* 0x0000003ec08b7210 */ /* 0x000fe40007f9e0ff */
[-C--:B------:R-:W-:Y:S01]  /*57b0*/  LEA.HI.X.SX32 R102, R59, R4.reuse, 0x1, P5 ;  /* 0x000000043b667211 */ /* 0x080fe200028f0eff */
[----:B------:R-:W-:Y:S01]  /*57c0*/  IMAD.SHL.U32 R59, R89, 0x4, RZ ;  /* 0x00000004593b7824 */ /* 0x000fe200078e00ff */
[----:B------:R-:W-:-:S02]  /*57d0*/  LEA.HI.X.SX32 R100, R60, R4, 0x1, P6 ;  /* 0x000000043c647211 */ /* 0x000fc400030f0eff */
[-C--:B------:R-:W-:Y:S02]  /*57e0*/  LEA.HI.X.SX32 R98, R61, R4.reuse, 0x1, P3 ;  /* 0x000000043d627211 */ /* 0x080fe400018f0eff */
[----:B------:R-:W-:Y:S02]  /*57f0*/  LEA.HI.X.SX32 R96, R62, R4, 0x1, P4 ;  /* 0x000000043e607211 */ /* 0x000fe400020f0eff */
[C---:B------:R-:W-:Y:S02]  /*5800*/  IADD3 R143, P5, PT, R192.reuse, R63, RZ ;  /* 0x0000003fc08f7210 */ /* 0x040fe40007fbe0ff */
[C---:B------:R-:W-:Y:S02]  /*5810*/  IADD3 R147, P6, PT, R192.reuse, R64, RZ ;  /* 0x00000040c0937210 */ /* 0x040fe40007fde0ff */
[C---:B------:R-:W-:Y:S02]  /*5820*/  IADD3 R151, P3, PT, R192.reuse, R65, RZ ;  /* 0x00000041c0977210 */ /* 0x040fe40007f7e0ff */
[----:B------:R-:W-:-:S02]  /*5830*/  IADD3 R155, P4, PT, R192, R66, RZ ;  /* 0x00000042c09b7210 */ /* 0x000fc40007f9e0ff */
[-C--:B------:R-:W-:Y:S01]  /*5840*/  LEA.HI.X.SX32 R94, R63, R4.reuse, 0x1, P5 ;  /* 0x000000043f5e7211 */ /* 0x080fe200028f0eff */
[----:B------:R-:W-:Y:S01]  /*5850*/  IMAD.SHL.U32 R63, R85, 0x4, RZ ;  /* 0x00000004553f7824 */ /* 0x000fe200078e00ff */
[-C--:B------:R-:W-:Y:S02]  /*5860*/  LEA.HI.X.SX32 R92, R64, R4.reuse, 0x1, P6 ;  /* 0x00000004405c7211 */ /* 0x080fe400030f0eff */
[-C--:B------:R-:W-:Y:S02]  /*5870*/  LEA.HI.X.SX32 R90, R65, R4.reuse, 0x1, P3 ;  /* 0x00000004415a7211 */ /* 0x080fe400018f0eff */
[----:B------:R-:W-:Y:S02]  /*5880*/  LEA.HI.X.SX32 R52, R66, R4, 0x1, P4 ;  /* 0x0000000442347211 */ /* 0x000fe400020f0eff */
[C---:B------:R-:W-:Y:S02]  /*5890*/  IADD3 R159, P5, PT, R192.reuse, R67, RZ ;  /* 0x00000043c09f7210 */ /* 0x040fe40007fbe0ff */
[----:B------:R-:W-:-:S02]  /*58a0*/  IADD3 R163, P6, PT, R192, R70, RZ ;  /* 0x00000046c0a37210 */ /* 0x000fc40007fde0ff */
[C---:B------:R-:W-:Y:S02]  /*58b0*/  IADD3 R169, P3, PT, R192.reuse, R71, RZ ;  /* 0x00000047c0a97210 */ /* 0x040fe40007f7e0ff */
[----:B------:R-:W-:Y:S02]  /*58c0*/  IADD3 R173, P4, PT, R192, R72, RZ ;  /* 0x00000048c0ad7210 */ /* 0x000fe40007f9e0ff */
[-C--:B------:R-:W-:Y:S01]  /*58d0*/  LEA.HI.X.SX32 R50, R67, R4.reuse, 0x1, P5 ;  /* 0x0000000443327211 */ /* 0x080fe200028f0eff */
[----:B------:R-:W-:Y:S01]  /*58e0*/  IMAD.SHL.U32 R67, R81, 0x4, RZ ;  /* 0x0000000451437824 */ /* 0x000fe200078e00ff */
[-C--:B------:R-:W-:Y:S02]  /*58f0*/  LEA.HI.X.SX32 R48, R70, R4.reuse, 0x1, P6 ;  /* 0x0000000446307211 */ /* 0x080fe400030f0eff */
[-C--:B------:R-:W-:Y:S02]  /*5900*/  LEA.HI.X.SX32 R46, R71, R4.reuse, 0x1, P3 ;  /* 0x00000004472e7211 */ /* 0x080fe400018f0eff */
[----:B------:R-:W-:-:S02]  /*5910*/  LEA.HI.X.SX32 R44, R72, R4, 0x1, P4 ;  /* 0x00000004482c7211 */ /* 0x000fc400020f0eff */
[----:B------:R-:W-:Y:S02]  /*5920*/  SHF.R.S32.HI R4, RZ, 0x1f, R190 ;  /* 0x0000001fff047819 */ /* 0x000fe400000114be */
[C---:B------:R-:W-:Y:S02]  /*5930*/  IADD3 R54, P5, PT, R190.reuse, R75, RZ ;  /* 0x0000004bbe367210 */ /* 0x040fe40007fbe0ff */
[C---:B------:R-:W-:Y:S02]  /*5940*/  IADD3 R56, P6, PT, R190.reuse, R185, RZ ;  /* 0x000000b9be387210 */ /* 0x040fe40007fde0ff */
[----:B------:R-:W-:Y:S01]  /*5950*/  LEA.HI.X.SX32 R175, R75, R4, 0x1, P5 ;  /* 0x000000044baf7211 */ /* 0x000fe200028f0eff */
[----:B------:R-:W-:Y:S01]  /*5960*/  IMAD.SHL.U32 R75, R77, 0x4, RZ ;  /* 0x000000044d4b7824 */ /* 0x000fe200078e00ff */
[C---:B------:R-:W-:Y:S02]  /*5970*/  IADD3 R58, P3, PT, R190.reuse, R187, RZ ;  /* 0x000000bbbe3a7210 */ /* 0x040fe40007f7e0ff */
[----:B------:R-:W-:-:S02]  /*5980*/  IADD3 R62, P5, PT, R190, R191, RZ ;  /* 0x000000bfbe3e7210 */ /* 0x000fc40007fbe0ff */
[C---:B------:R-:W-:Y:S02]  /*5990*/  IADD3 R60, P4, PT, R190.reuse, R189, RZ ;  /* 0x000000bdbe3c7210 */ /* 0x040fe40007f9e0ff */
[-C--:B------:R-:W-:Y:S02]  /*59a0*/  LEA.HI.X.SX32 R177, R185, R4.reuse, 0x1, P6 ;  /* 0x00000004b9b17211 */ /* 0x080fe400030f0eff */
[-C--:B------:R-:W-:Y:S02]  /*59b0*/  LEA.HI.X.SX32 R179, R187, R4.reuse, 0x1, P3 ;  /* 0x00000004bbb37211 */ /* 0x080fe400018f0eff */
[----:B------:R-:W-:Y:S02]  /*59c0*/  LEA.HI.X.SX32 R183, R191, R4, 0x1, P5 ;  /* 0x00000004bfb77211 */ /* 0x000fe400028f0eff */
[C---:B------:R-:W-:Y:S02]  /*59d0*/  IADD3 R64, P6, PT, R190.reuse, R195, RZ ;  /* 0x000000c3be407210 */ /* 0x040fe40007fde0ff */
[----:B------:R-:W-:-:S02]  /*59e0*/  IADD3 R66, P3, PT, R190, R197, RZ ;  /* 0x000000c5be427210 */ /* 0x000fc40007f7e0ff */
[C---:B------:R-:W-:Y:S02]  /*59f0*/  IADD3 R72, P5, PT, R190.reuse, R201, RZ ;  /* 0x000000c9be487210 */ /* 0x040fe40007fbe0ff */
[----:B------:R-:W-:Y:S02]  /*5a00*/  SHF.R.S32.HI R11, RZ, 0x1f, R188 ;  /* 0x0000001fff0b7819 */ /* 0x000fe400000114bc */
[-C--:B------:R-:W-:Y:S02]  /*5a10*/  LEA.HI.X.SX32 R181, R189, R4.reuse, 0x1, P4 ;  /* 0x00000004bdb57211 */ /* 0x080fe400020f0eff */
[----:B------:R-:W-:Y:S02]  /*5a20*/  IADD3 R70, P4, PT, R190, R199, RZ ;  /* 0x000000c7be467210 */ /* 0x000fe40007f9e0ff */
[-C--:B------:R-:W-:Y:S02]  /*5a30*/  LEA.HI.X.SX32 R185, R195, R4.reuse, 0x1, P6 ;  /* 0x00000004c3b97211 */ /* 0x080fe400030f0eff */
[----:B------:R-:W-:-:S02]  /*5a40*/  LEA.HI.X.SX32 R187, R197, R4, 0x1, P3 ;  /* 0x00000004c5bb7211 */ /* 0x000fc400018f0eff */
[----:B------:R-:W-:Y:S02]  /*5a50*/  LEA.HI.X.SX32 R191, R201, R4, 0x1, P5 ;  /* 0x00000004c9bf7211 */ /* 0x000fe400028f0eff */
[C---:B------:R-:W-:Y:S02]  /*5a60*/  IADD3 R76, P6, PT, R190.reuse, R203, RZ ;  /* 0x000000cbbe4c7210 */ /* 0x040fe40007fde0ff */
[C---:B------:R-:W-:Y:S02]  /*5a70*/  IADD3 R78, P3, PT, R190.reuse, R205, RZ ;  /* 0x000000cdbe4e7210 */ /* 0x040fe40007f7e0ff */
[----:B------:R-:W-:Y:S02]  /*5a80*/  IADD3 R82, P5, PT, R190, R13, RZ ;  /* 0x0000000dbe527210 */ /* 0x000fe40007fbe0ff */
[----:B------:R-:W-:Y:S01]  /*5a90*/  LEA.HI R188, R11, R188, RZ, 0x5 ;  /* 0x000000bc0bbc7211 */ /* 0x000fe200078f28ff */
[----:B--2---:R-:W-:Y:S01]  /*5aa0*/  IMAD.WIDE.U32 R10, R10, 0xc, R42 ;  /* 0x0000000c0a0a7825 */ /* 0x004fe200078e002a */
[----:B------:R-:W-:-:S02]  /*5ab0*/  LEA.HI.X.SX32 R189, R199, R4, 0x1, P4 ;  /* 0x00000004c7bd7211 */ /* 0x000fc400020f0eff */
[C---:B------:R-:W-:Y:S01]  /*5ac0*/  IADD3 R80, P4, PT, R190.reuse, R207, RZ ;  /* 0x000000cfbe507210 */ /* 0x040fe20007f9e0ff */
[----:B------:R-:W-:Y:S01]  /*5ad0*/  IMAD.IADD R6, R11, 0x1, R9 ;  /* 0x000000010b067824 */ /* 0x000fe200078e0209 */
[-C--:B------:R-:W-:Y:S01]  /*5ae0*/  LEA.HI.X.SX32 R195, R203, R4.reuse, 0x1, P6 ;  /* 0x00000004cbc37211 */ /* 0x080fe200030f0eff */
[----:B------:R-:W-:Y:S01]  /*5af0*/  IMAD.MOV.U32 R9, RZ, RZ, R10 ;  /* 0x000000ffff097224 */ /* 0x000fe200078e000a */
[-C--:B------:R-:W-:Y:S01]  /*5b00*/  LEA.HI.X.SX32 R197, R205, R4.reuse, 0x1, P3 ;  /* 0x00000004cdc57211 */ /* 0x080fe200018f0eff */
[----:B------:R-:W-:Y:S01]  /*5b10*/  IMAD.MOV.U32 R10, RZ, RZ, RZ ;  /* 0x000000ffff0a7224 */ /* 0x000fe200078e00ff */
[----:B------:R-:W-:Y:S02]  /*5b20*/  LEA.HI.X.SX32 R201, R13, R4, 0x1, P5 ;  /* 0x000000040dc97211 */ /* 0x000fe400028f0eff */
[C---:B------:R-:W-:Y:S02]  /*5b30*/  IADD3 R84, P3, PT, R190.reuse, R15, RZ ;  /* 0x0000000fbe547210 */ /* 0x040fe40007f7e0ff */
[----:B------:R-:W-:-:S02]  /*5b40*/  IADD3 R86, P5, PT, R190, R17, RZ ;  /* 0x00000011be567210 */ /* 0x000fc40007fbe0ff */
[----:B------:R-:W-:Y:S02]  /*5b50*/  IADD3 R88, P6, PT, R190, R27, RZ ;  /* 0x0000001bbe587210 */ /* 0x000fe40007fde0ff */
[----:B------:R-:W-:Y:S02]  /*5b60*/  SHF.R.S32.HI R188, RZ, 0x5, R188 ;  /* 0x00000005ffbc7819 */ /* 0x000fe400000114bc */
[-C--:B------:R-:W-:Y:S02]  /*5b70*/  LEA.HI.X.SX32 R199, R207, R4.reuse, 0x1, P4 ;  /* 0x00000004cfc77211 */ /* 0x080fe400020f0eff */
[C---:B------:R-:W-:Y:S01]  /*5b80*/  SHF.L.U64.HI R145, R147.reuse, 0x2, R92 ;  /* 0x0000000293917819 */ /* 0x040fe2000001025c */
[----:B------:R-:W-:Y:S01]  /*5b90*/  IMAD.SHL.U32 R147, R147, 0x4, RZ ;  /* 0x0000000493937824 */ /* 0x000fe200078e00ff */
[-C--:B------:R-:W-:Y:S01]  /*5ba0*/  LEA.HI.X.SX32 R203, R15, R4.reuse, 0x1, P3 ;  /* 0x000000040fcb7211 */ /* 0x080fe200018f0eff */
[----:B------:R-:W-:Y:S01]  /*5bb0*/  IMAD.SHL.U32 R15, R97, 0x4, RZ ;  /* 0x00000004610f7824 */ /* 0x000fe200078e00ff */
[----:B------:R-:W-:-:S02]  /*5bc0*/  LEA.HI.X.SX32 R205, R17, R4, 0x1, P5 ;  /* 0x0000000411cd7211 */ /* 0x000fc400028f0eff */
[----:B------:R-:W-:Y:S01]  /*5bd0*/  LEA.HI.X.SX32 R207, R27, R4, 0x1, P6 ;  /* 0x000000041bcf7211 */ /* 0x000fe200030f0eff */
[----:B------:R-:W-:Y:S01]  /*5be0*/  IMAD.IADD R4, R41, 0x1, R39 ;  /* 0x0000000129047824 */ /* 0x000fe200078e0227 */
[----:B------:R-:W-:Y:S01]  /*5bf0*/  VIMNMX R92, PT, PT, R188, 0x2, !PT ;  /* 0x00000002bc5c7848 */ /* 0x000fe20007fe0100 */
[----:B------:R-:W-:Y:S01]  /*5c00*/  IMAD.SHL.U32 R27, R29, 0x4, RZ ;  /* 0x000000041d1b7824 */ /* 0x000fe200078e00ff */
[----:B------:R-:W-:Y:S02]  /*5c10*/  SHF.L.U64.HI R13, R97, 0x2, R142 ;  /* 0x00000002610d7819 */ /* 0x000fe4000001028e */
[----:B------:R-:W-:Y:S01]  /*5c20*/  SHF.L.U64.HI R17, R29, 0x2, R140 ;  /* 0x000000021d117819 */ /* 0x000fe2000001028c */
[----:B------:R-:W-:Y:S01]  /*5c30*/  VIADD R92, R92, 0xffffffff ;  /* 0xffffffff5c5c7836 */ /* 0x000fe20000000000 */
[----:B------:R-:W-:Y:S02]  /*5c40*/  SHF.L.U64.HI R39, R93, 0x2, R136 ;  /* 0x000000025d277819 */ /* 0x000fe40000010288 */
[----:B------:R-:W-:-:S02]  /*5c50*/  SHF.L.U64.HI R57, R89, 0x2, R134 ;  /* 0x0000000259397819 */ /* 0x000fc40000010286 */
[----:B------:R-:W-:Y:S02]  /*5c60*/  SHF.L.U64.HI R61, R85, 0x2, R132 ;  /* 0x00000002553d7819 */ /* 0x000fe40000010284 */
[----:B------:R-:W-:Y:S02]  /*5c70*/  SHF.L.U64.HI R65, R81, 0x2, R130 ;  /* 0x0000000251417819 */ /* 0x000fe40000010282 */
[----:B------:R-:W-:Y:S02]  /*5c80*/  SHF.L.U64.HI R71, R77, 0x2, R128 ;  /* 0x000000024d477819 */ /* 0x000fe40000010280 */
[C---:B------:R-:W-:Y:S01]  /*5c90*/  SHF.L.U64.HI R29, R31.reuse, 0x2, R138 ;  /* 0x000000021f1d7819 */ /* 0x040fe2000001028a */
[----:B------:R-:W-:Y:S01]  /*5ca0*/  IMAD.SHL.U32 R31, R31, 0x4, RZ ;  /* 0x000000041f1f7824 */ /* 0x000fe200078e00ff */
        /* <DEDUP_REMOVED lines=77> */
[----:B------:R-:W-:-:S02]  /*6180*/  IMAD.SHL.U32 R88, R88, 0x4, RZ ;  /* 0x0000000458587824 */ /* 0x000fc400078e00ff */
[----:B------:R-:W-:-:S07]  /*6190*/  VIADD R90, R188, 0xfffffffd ;  /* 0xfffffffdbc5a7836 */ /* 0x000fce0000000000 */
.L_x_10:
[----:B------:R-:W-:Y:S01]  /*61a0*/  UIADD3 UR5, UPT, UPT, UR5, 0x1, URZ ;  /* 0x0000000105057890 */ /* 0x000fe2000fffe0ff */
[----:B------:R-:W-:-:S04]  /*61b0*/  DEPBAR.LE SB0, 0x2 ;  /* 0x000080800000791a */ /* 0x000fc80000000000 */
[----:B------:R-:W-:Y:S01]  /*61c0*/  ULEA UR12, UR18, UR10, 0x3 ;  /* 0x0000000a120c7291 */ /* 0x000fe2000f8e18ff */
[----:B------:R-:W-:Y:S01]  /*61d0*/  IMAD.U32 R10, R10, -0x80000000, RZ ;  /* 0x800000000a0a7824 */ /* 0x000fe200078e00ff */
[----:B------:R-:W-:Y:S02]  /*61e0*/  UISETP.GT.AND UP1, UPT, UR5, 0x2, UPT ;  /* 0x000000020500788c */ /* 0x000fe4000bf24270 */
[----:B------:R-:W-:Y:S02]  /*61f0*/  UIADD3 UR12, UPT, UPT, UR12, 0x12000, URZ ;  /* 0x000120000c0c7890 */ /* 0x000fe4000fffe0ff */
[----:B------:R-:W-:Y:S01]  /*6200*/  USEL UR5, UR5, URZ, !UP1 ;  /* 0x000000ff05057287 */ /* 0x000fe2000c800000 */
[----:B------:R-:W-:Y:S06]  /*6210*/  BAR.SYNC.DEFER_BLOCKING 0x0 ;  /* 0x0000000000007b1d */ /* 0x000fec0000010000 */
[----:B------:R-:W-:Y:S05]  /*6220*/  @P1 BRA `(.L_x_8) ;  /* 0x0000000000a01947 */ /* 0x000fea0003800000 */
[----:B------:R-:W-:Y:S02]  /*6230*/  ULEA UR8, UR5, UR10, 0xd ;  /* 0x0000000a05087291 */ /* 0x000fe4000f8e68ff */
[----:B------:R-:W-:Y:S02]  /*6240*/  ULEA UR4, UR5, UR10, 0xe ;  /* 0x0000000a05047291 */ /* 0x000fe4000f8e70ff */
[----:B------:R-:W-:Y:S02]  /*6250*/  UIADD3 UR8, UPT, UPT, UR8, 0xc000, URZ ;  /* 0x0000c00008087890 */ /* 0x000fe4000fffe0ff */
[----:B------:R-:W-:Y:S02]  /*6260*/  USHF.R.U32.HI UR4, URZ, 0x4, UR4 ;  /* 0x00000004ff047899 */ /* 0x000fe40008011604 */
[----:B------:R-:W-:Y:S02]  /*6270*/  USHF.R.U32.HI UR8, URZ, 0x4, UR8 ;  /* 0x00000004ff087899 */ /* 0x000fe40008011608 */
[----:B------:R-:W-:-:S02]  /*6280*/  USGXT.U32 UR16, UR4, 0xe ;  /* 0x0000000e0410789a */ /* 0x000fc40008000000 */
[----:B------:R-:W-:Y:S02]  /*6290*/  USGXT.U32 UR14, UR8, 0xe ;  /* 0x0000000e080e789a */ /* 0x000fe40008000000 */
[----:B------:R-:W-:Y:S01]  /*62a0*/  UIADD3 UR26, UP2, UPT, UR16, 0x2, URZ ;  /* 0x00000002101a7890 */ /* 0x000fe2000ff5e0ff */
[----:B------:R-:W-:Y:S01]  /*62b0*/  UMOV UR8, URZ ;  /* 0x000000ff00087c82 */ /* 0x000fe20008000000 */
[----:B------:R-:W-:Y:S01]  /*62c0*/  UIADD3 UR24, UP1, UPT, UR14, 0x2, URZ ;  /* 0x000000020e187890 */ /* 0x000fe2000ff3e0ff */
[----:B------:R-:W-:Y:S01]  /*62d0*/  UMOV UR4, URZ ;  /* 0x000000ff00047c82 */ /* 0x000fe20008000000 */
[----:B------:R-:W-:Y:S02]  /*62e0*/  UIADD3.X UR27, UPT, UPT, UR8, 0x40004040, URZ, UP2, !UPT ;  /* 0x40004040081b7890 */ /* 0x000fe400097fe4ff */
[----:B------:R-:W-:Y:S01]  /*62f0*/  UIADD3 UR28, UP3, UPT, UR26, 0x2, URZ ;  /* 0x000000021a1c7890 */ /* 0x000fe2000ff7e0ff */
[----:B------:R-:W-:Y:S01]  /*6300*/  UMOV UR8, UR12 ;  /* 0x0000000c00087c82 */ /* 0x000fe20008000000 */
[----:B------:R-:W-:Y:S01]  /*6310*/  UMOV UR9, URZ ;  /* 0x000000ff00097c82 */ /* 0x000fe20008000000 */
[----:B------:R-:W-:-:S02]  /*6320*/  UIADD3.X UR25, UPT, UPT, UR4, 0x40004040, URZ, UP1, !UPT ;  /* 0x4000404004197890 */ /* 0x000fc40008ffe4ff */
[----:B------:R-:W-:Y:S01]  /*6330*/  UIADD3.X UR29, UPT, UPT, UR27, URZ, URZ, UP3, !UPT ;  /* 0x000000ff1b1d7290 */ /* 0x000fe20009ffe4ff */
[----:B------:R-:W-:Y:S01]  /*6340*/  UMOV UR4, UR8 ;  /* 0x0000000800047c82 */ /* 0x000fe20008000000 */
[----:B------:R-:W-:Y:S02]  /*6350*/  UIADD3 UR8, UP1, UPT, UR24, 0x2, URZ ;  /* 0x0000000218087890 */ /* 0x000fe4000ff3e0ff */
[----:B------:R-:W-:Y:S02]  /*6360*/  UIADD3 UR32, UP2, UPT, UR26, 0x4, URZ ;  /* 0x000000041a207890 */ /* 0x000fe4000ff5e0ff */
[----:B------:R-:W-:Y:S02]  /*6370*/  UIADD3 UR30, UP3, UPT, UR24, 0x4, URZ ;  /* 0x00000004181e7890 */ /* 0x000fe4000ff7e0ff */
[----:B------:R-:W-:Y:S02]  /*6380*/  UIADD3.X UR9, UPT, UPT, UR25, URZ, URZ, UP1, !UPT ;  /* 0x000000ff19097290 */ /* 0x000fe40008ffe4ff */
[----:B------:R-:W-:-:S02]  /*6390*/  UIADD3.X UR33, UPT, UPT, UR27, URZ, URZ, UP2, !UPT ;  /* 0x000000ff1b217290 */ /* 0x000fc400097fe4ff */
[----:B------:R-:W-:Y:S01]  /*63a0*/  UIADD3.X UR31, UPT, UPT, UR25, URZ, URZ, UP3, !UPT ;  /* 0x000000ff191f7290 */ /* 0x000fe20009ffe4ff */
[----:B------:R-:W-:Y:S01]  /*63b0*/  UMOV UR34, 0x0 ;  /* 0x0000000000227882 */ /* 0x000fe20000000000 */
[----:B------:R-:W-:Y:S01]  /*63c0*/  UMOV UR35, 0x4200910 ;  /* 0x0420091000237882 */ /* 0x000fe20000000000 */
[----:B------:R-:W-:Y:S01]  /*63d0*/  UMOV UR17, 0x40004040 ;  /* 0x4000404000117882 */ /* 0x000fe20000000000 */
[----:B------:R-:W-:Y:S01]  /*63e0*/  UMOV UR15, 0x40004040 ;  /* 0x40004040000f7882 */ /* 0x000fe20000000000 */
[----:B------:R-:W-:Y:S01]  /*63f0*/  UMOV UR36, 0x0 ;  /* 0x0000000000247882 */ /* 0x000fe20000000000 */
[----:B------:R-:W-:Y:S01]  /*6400*/  UMOV UR37, 0x4200910 ;  /* 0x0420091000257882 */ /* 0x000fe20000000000 */
[----:B------:R-:W-:Y:S01]  /*6410*/  UMOV UR38, 0x0 ;  /* 0x0000000000267882 */ /* 0x000fe20000000000 */
[----:B------:R-:W-:Y:S01]  /*6420*/  UMOV UR39, 0x4200910 ;  /* 0x0420091000277882 */ /* 0x000fe20000000000 */
[----:B------:R1:W-:Y:S01]  /*6430*/  UTCHMMA gdesc[UR14], gdesc[UR16], tmem[UR22], tmem[UR34], idesc[UR35], UPT ;  /* 0x00ff22100e0075ea */ /* 0x0003e2000b800016 */
[----:B------:R-:W-:Y:S01]  /*6440*/  UMOV UR40, 0x0 ;  /* 0x0000000000287882 */ /* 0x000fe20000000000 */
[----:B------:R-:W-:Y:S01]  /*6450*/  UMOV UR41, 0x4200910 ;  /* 0x0420091000297882 */ /* 0x000fe20000000000 */
[----:B------:R1:W-:Y:S01]  /*6460*/  UTCHMMA gdesc[UR24], gdesc[UR26], tmem[UR22], tmem[UR36], idesc[UR37], UPT ;  /* 0x00ff241a180075ea */ /* 0x0003e2000b800016 */
[----:B------:R1:W-:Y:S01]  /*6470*/  UTCHMMA gdesc[UR8], gdesc[UR28], tmem[UR22], tmem[UR38], idesc[UR39], UPT ;  /* 0x00ff261c080075ea */ /* 0x0003e2000b800016 */
[----:B------:R1:W-:Y:S01]  /*6480*/  UTCHMMA gdesc[UR30], gdesc[UR32], tmem[UR22], tmem[UR40], idesc[UR41], UPT ;  /* 0x00ff28201e0075ea */ /* 0x0003e2000b800016 */
[----:B------:R1:W-:Y:S01]  /*6490*/  UTCBAR [UR4], URZ ;  /* 0x000000ff040073e9 */ /* 0x0003e200080000ff */
[----:B------:R-:W-:Y:S01]  /*64a0*/  NOP ;  /* 0x0000000000007918 */ /* 0x000fe20000000000 */
.L_x_8:
[----:B------:R-:W2:Y:S01]  /*64b0*/  SYNCS.PHASECHK.TRANS64.TRYWAIT P4, [UR13], R10 ;  /* 0x0000000aff0075a7 */ /* 0x000ea2000808110d */
[----:B------:R-:W-:Y:S01]  /*64c0*/  ISETP.LE.AND P3, PT, R90, UR7, PT ;  /* 0x000000075a007c0c */ /* 0x000fe2000bf63270 */
[----:B-1----:R-:W-:Y:S01]  /*64d0*/  UMOV UR4, UR6 ;  /* 0x0000000600047c82 */ /* 0x002fe20008000000 */
[----:B--2---:R-:W-:Y:S11]  /*64e0*/  @!P4 BRA `(.L_x_9) ;  /* 0x0000003000bcc947 */ /* 0x004ff60003800000 */
.L_x_16:
[----:B------:R-:W-:Y:S01]  /*64f0*/  BAR.SYNC.DEFER_BLOCKING 0x0 ;  /* 0x0000000000007b1d */ /* 0x000fe20000010000 */
[-C--:B------:R-:W-:Y:S01]  /*6500*/  ISETP.GE.AND P4, PT, R3, R193.reuse, PT ;  /* 0x000000c10300720c */ /* 0x080fe20003f86270 */
[----:B------:R-:W-:Y:S01]  /*6510*/  UIADD3 UR19, UPT, UPT, UR19, 0x1, URZ ;  /* 0x0000000113137890 */ /* 0x000fe2000fffe0ff */
[-C--:B------:R-:W-:Y:S01]  /*6520*/  ISETP.GE.AND P6, PT, R184, R193.reuse, PT ;  /* 0x000000c1b800720c */ /* 0x080fe20003fc6270 */
[----:B------:R-:W-:Y:S01]  /*6530*/  UIADD3 UR7, UPT, UPT, UR7, 0x1, URZ ;  /* 0x0000000107077890 */ /* 0x000fe2000fffe0ff */
[----:B------:R-:W-:Y:S01]  /*6540*/  SEL R10, RZ, 0x4, P4 ;  /* 0x00000004ff0a7807 */ /* 0x000fe20002000000 */
[----:B------:R-:W-:Y:S01]  /*6550*/  UISETP.GT.AND UP1, UPT, UR19, 0x2, UPT ;  /* 0x000000021300788c */ /* 0x000fe2000bf24270 */
[-C--:B------:R-:W-:Y:S01]  /*6560*/  ISETP.GE.AND P4, PT, R186, R193.reuse, PT ;  /* 0x000000c1ba00720c */ /* 0x080fe20003f86270 */
[----:B------:R-:W-:Y:S01]  /*6570*/  UIADD3 UR18, UPT, UPT, UR18, 0x1, URZ ;  /* 0x0000000112127890 */ /* 0x000fe2000fffe0ff */
[----:B------:R-:W-:Y:S01]  /*6580*/  SEL R10, R10, RZ, !P3 ;  /* 0x000000ff0a0a7207 */ /* 0x000fe20005800000 */
[----:B------:R-:W-:Y:S01]  /*6590*/  USEL UR19, UR19, URZ, !UP1 ;  /* 0x000000ff13137287 */ /* 0x000fe2000c800000 */
[----:B------:R-:W-:Y:S01]  /*65a0*/  SEL R11, RZ, 0x4, P4 ;  /* 0x00000004ff0b7807 */ /* 0x000fe20002000000 */
[----:B------:R-:W-:Y:S01]  /*65b0*/  UISETP.GT.AND UP1, UPT, UR18, 0x1, UPT ;  /* 0x000000011200788c */ /* 0x000fe2000bf24270 */
[----:B------:R-:W-:Y:S01]  /*65c0*/  ISETP.NE.U32.AND P5, PT, R10, RZ, PT ;  /* 0x000000ff0a00720c */ /* 0x000fe20003fa5070 */
[----:B------:R-:W-:Y:S01]  /*65d0*/  ULEA UR6, UR19, UR10, 0xd ;  /* 0x0000000a13067291 */ /* 0x000fe2000f8e68ff */
[----:B------:R-:W-:Y:S01]  /*65e0*/  IADD3 R10, P4, PT, R9, R80, RZ ;  /* 0x00000050090a7210 */ /* 0x000fe20007f9e0ff */
[----:B------:R-:W-:Y:S01]  /*65f0*/  USEL UR18, UR18, URZ, !UP1 ;  /* 0x000000ff12127287 */ /* 0x000fe2000c800000 */
[----:B------:R-:W-:Y:S01]  /*6600*/  SEL R40, R11, RZ, !P3 ;  /* 0x000000ff0b287207 */ /* 0x000fe20005800000 */
[----:B------:R-:W-:Y:S01]  /*6610*/  UMOV UR13, UR12 ;  /* 0x0000000c000d7c82 */ /* 0x000fe20008000000 */
[----:B------:R-:W-:Y:S01]  /*6620*/  SEL R41, RZ, 0x4, P6 ;  /* 0x00000004ff297807 */ /* 0x000fe20003000000 */
[----:B------:R-:W-:Y:S01]  /*6630*/  IMAD.X R11, R6, 0x1, R199, P4 ;  /* 0x00000001060b7824 */ /* 0x000fe200020e06c7 */
[----:B------:R-:W-:Y:S01]  /*6640*/  ISETP.NE.U32.AND P4, PT, R40, RZ, PT ;  /* 0x000000ff2800720c */ /* 0x000fe20003f85070 */
[----:B------:R-:W-:Y:S01]  /*6650*/  VIADD R45, R36, UR6 ;  /* 0x00000006242d7c36 */ /* 0x000fe20008000000 */
[----:B------:R-:W-:Y:S01]  /*6660*/  SEL R42, R41, RZ, !P3 ;  /* 0x000000ff292a7207 */ /* 0x000fe20005800000 */
[----:B------:R-:W-:Y:S01]  /*6670*/  VIADD R47, R30, UR6 ;  /* 0x000000061e2f7c36 */ /* 0x000fe20008000000 */
[-C--:B------:R-:W-:Y:S01]  /*6680*/  ISETP.GE.AND P6, PT, R74, R193.reuse, PT ;  /* 0x000000c14a00720c */ /* 0x080fe20003fc6270 */
[----:B------:R-:W-:Y:S01]  /*6690*/  VIADD R49, R22, UR6 ;  /* 0x0000000616317c36 */ /* 0x000fe20008000000 */
[----:B------:R-:W-:Y:S01]  /*66a0*/  @!PT LDS RZ, [RZ] ;  /* 0x00000000fffff984 */ /* 0x000fe20000000800 */
[----:B------:R-:W-:Y:S01]  /*66b0*/  @!PT LDS RZ, [RZ] ;  /* 0x00000000fffff984 */ /* 0x000fe20000000800 */
[----:B------:R-:W-:Y:S01]  /*66c0*/  @!PT LDS RZ, [RZ] ;  /* 0x00000000fffff984 */ /* 0x000fe20000000800 */
[----:B------:R1:W-:Y:S01]  /*66d0*/  LDGSTS.E [R45+0xc000], desc[UR20][R10.64], P5 ;  /* 0x0c0000000a2d7fae */ /* 0x0003e2000a9a1014 */
[----:B------:R-:W-:Y:S01]  /*66e0*/  IADD3 R40, P5, PT, R9, R78, RZ ;  /* 0x0000004e09287210 */ /* 0x000fe20007fbe0ff */
[----:B------:R-:W-:Y:S01]  /*66f0*/  VIADD R51, R18, UR6 ;  /* 0x0000000612337c36 */ /* 0x000fe20008000000 */
[----:B------:R-:W-:Y:S01]  /*6700*/  SEL R43, RZ, 0x4, P6 ;  /* 0x00000004ff2b7807 */ /* 0x000fe20003000000 */
[----:B------:R-:W-:Y:S01]  /*6710*/  VIADD R53, R14, UR6 ;  /* 0x000000060e357c36 */ /* 0x000fe20008000000 */
[----:B------:R-:W-:Y:S01]  /*6720*/  ISETP.GE.AND P6, PT, R73, R193, PT ;  /* 0x000000c14900720c */ /* 0x000fe20003fc6270 */
[----:B------:R-:W-:Y:S01]  /*6730*/  IMAD.X R41, R6, 0x1, R197, P5 ;  /* 0x0000000106297824 */ /* 0x000fe200028e06c5 */
[----:B------:R-:W-:-:S02]  /*6740*/  ISETP.NE.U32.AND P5, PT, R42, RZ, PT ;  /* 0x000000ff2a00720c */ /* 0x000fc40003fa5070 */
[----:B------:R-:W-:Y:S02]  /*6750*/  SEL R44, R43, RZ, !P3 ;  /* 0x000000ff2b2c7207 */ /* 0x000fe40005800000 */
[----:B------:R2:W-:Y:S01]  /*6760*/  LDGSTS.E [R45+0xc008], desc[UR20][R40.64], P4 ;  /* 0x0c008000282d7fae */ /* 0x0005e2000a1a1014 */
[----:B------:R-:W-:Y:S02]  /*6770*/  IADD3 R42, P4, PT, R9, R76, RZ ;  /* 0x0000004c092a7210 */ /* 0x000fe40007f9e0ff */
[----:B-1----:R-:W-:Y:S02]  /*6780*/  SEL R11, RZ, 0x4, P6 ;  /* 0x00000004ff0b7807 */ /* 0x002fe40003000000 */
[----:B------:R-:W-:Y:S01]  /*6790*/  ISETP.GE.AND P6, PT, R38, R193, PT ;  /* 0x000000c12600720c */ /* 0x000fe20003fc6270 */
[----:B------:R-:W-:Y:S01]  /*67a0*/  IMAD.X R43, R6, 0x1, R195, P4 ;  /* 0x00000001062b7824 */ /* 0x000fe200020e06c3 */
[----:B------:R-:W-:-:S04]  /*67b0*/  ISETP.NE.U32.AND P4, PT, R44, RZ, PT ;  /* 0x000000ff2c00720c */ /* 0x000fc80003f85070 */
[----:B------:R1:W-:Y:S01]  /*67c0*/  LDGSTS.E [R47+0xc000], desc[UR20][R42.64], P5 ;  /* 0x0c0000002a2f7fae */ /* 0x0003e2000a9a1014 */
[----:B------:R-:W-:Y:S01]  /*67d0*/  IADD3 R10, P5, PT, R9, R72, RZ ;  /* 0x00000048090a7210 */ /* 0x000fe20007fbe0ff */
[----:B--2---:R-:W-:Y:S01]  /*67e0*/  VIADD R45, R28, UR6 ;  /* 0x000000061c2d7c36 */ /* 0x004fe20008000000 */
[----:B------:R-:W-:Y:S02]  /*67f0*/  SEL R40, R11, RZ, !P3 ;  /* 0x000000ff0b287207 */ /* 0x000fe40005800000 */
[----:B------:R-:W-:Y:S01]  /*6800*/  SEL R41, RZ, 0x4, P6 ;  /* 0x00000004ff297807 */ /* 0x000fe20003000000 */
[----:B------:R-:W-:Y:S01]  /*6810*/  IMAD.X R11, R6, 0x1, R191, P5 ;  /* 0x00000001060b7824 */ /* 0x000fe200028e06bf */
[----:B------:R-:W-:Y:S02]  /*6820*/  ISETP.NE.U32.AND P5, PT, R40, RZ, PT ;  /* 0x000000ff2800720c */ /* 0x000fe40003fa5070 */
[----:B------:R-:W-:Y:S02]  /*6830*/  SEL R44, R41, RZ, !P3 ;  /* 0x000000ff292c7207 */ /* 0x000fe40005800000 */
[----:B------:R2:W-:Y:S01]  /*6840*/  LDGSTS.E [R47+0xc008], desc[UR20][R10.64], P4 ;  /* 0x0c0080000a2f7fae */ /* 0x0005e2000a1a1014 */
[----:B------:R-:W-:-:S02]  /*6850*/  IADD3 R40, P4, PT, R9, R70, RZ ;  /* 0x0000004609287210 */ /* 0x000fc40007f9e0ff */
[----:B------:R-:W-:-:S03]  /*6860*/  ISETP.GE.AND P6, PT, R35, R193, PT ;  /* 0x000000c12300720c */ /* 0x000fc60003fc6270 */
[----:B------:R-:W-:Y:S01]  /*6870*/  IMAD.X R41, R6, 0x1, R189, P4 ;  /* 0x0000000106297824 */ /* 0x000fe200020e06bd */
[----:B------:R-:W-:Y:S02]  /*6880*/  ISETP.NE.U32.AND P4, PT, R44, RZ, PT ;  /* 0x000000ff2c00720c */ /* 0x000fe40003f85070 */
[----:B-1----:R-:W-:Y:S02]  /*6890*/  SEL R43, RZ, 0x4, P6 ;  /* 0x00000004ff2b7807 */ /* 0x002fe40003000000 */
[----:B------:R1:W-:Y:S01]  /*68a0*/  LDGSTS.E [R45+0xc000], desc[UR20][R40.64], P5 ;  /* 0x0c000000282d7fae */ /* 0x0003e2000a9a1014 */
[----:B------:R-:W-:Y:S02]  /*68b0*/  IADD3 R42, P5, PT, R9, R66, RZ ;  /* 0x00000042092a7210 */ /* 0x000fe40007fbe0ff */
[----:B--2---:R-:W-:Y:S02]  /*68c0*/  SEL R10, R43, RZ, !P3 ;  /* 0x000000ff2b0a7207 */ /* 0x004fe40005800000 */
[----:B------:R-:W-:Y:S01]  /*68d0*/  ISETP.GE.AND P6, PT, R34, R193, PT ;  /* 0x000000c12200720c */ /* 0x000fe20003fc6270 */
[----:B------:R-:W-:Y:S01]  /*68e0*/  IMAD.X R43, R6, 0x1, R187, P5 ;  /* 0x00000001062b7824 */ /* 0x000fe200028e06bb */
[----:B------:R-:W-:-:S02]  /*68f0*/  ISETP.NE.U32.AND P5, PT, R10, RZ, PT ;  /* 0x000000ff0a00720c */ /* 0x000fc40003fa5070 */
[----:B------:R-:W-:Y:S02]  /*6900*/  SEL R11, RZ, 0x4, P6 ;  /* 0x00000004ff0b7807 */ /* 0x000fe40003000000 */
[----:B------:R2:W-:Y:S01]  /*6910*/  LDGSTS.E [R45+0xc008], desc[UR20][R42.64], P4 ;  /* 0x0c0080002a2d7fae */ /* 0x0005e2000a1a1014 */
[----:B------:R-:W-:Y:S02]  /*6920*/  IADD3 R10, P4, PT, R9, R64, RZ ;  /* 0x00000040090a7210 */ /* 0x000fe40007f9e0ff */
[----:B------:R-:W-:Y:S02]  /*6930*/  SEL R44, R11, RZ, !P3 ;  /* 0x000000ff0b2c7207 */ /* 0x000fe40005800000 */
[----:B------:R-:W-:Y:S01]  /*6940*/  ISETP.GE.AND P6, PT, R33, R193, PT ;  /* 0x000000c12100720c */ /* 0x000fe20003fc6270 */
[----:B------:R-:W-:Y:S01]  /*6950*/  IMAD.X R11, R6, 0x1, R185, P4 ;  /* 0x00000001060b7824 */ /* 0x000fe200020e06b9 */
[----:B------:R-:W-:Y:S02]  /*6960*/  ISETP.NE.U32.AND P4, PT, R44, RZ, PT ;  /* 0x000000ff2c00720c */ /* 0x000fe40003f85070 */
[----:B-1----:R-:W-:-:S02]  /*6970*/  SEL R41, RZ, 0x4, P6 ;  /* 0x00000004ff297807 */ /* 0x002fc40003000000 */
[----:B------:R1:W-:Y:S01]  /*6980*/  LDGSTS.E [R49+0xc000], desc[UR20][R10.64], P5 ;  /* 0x0c0000000a317fae */ /* 0x0003e2000a9a1014 */
[----:B------:R-:W-:Y:S02]  /*6990*/  IADD3 R40, P5, PT, R9, R62, RZ ;  /* 0x0000003e09287210 */ /* 0x000fe40007fbe0ff */
[----:B--2---:R-:W-:Y:S02]  /*69a0*/  SEL R42, R41, RZ, !P3 ;  /* 0x000000ff292a7207 */ /* 0x004fe40005800000 */
[----:B------:R-:W-:Y:S01]  /*69b0*/  ISETP.GE.AND P6, PT, R32, R193, PT ;  /* 0x000000c12000720c */ /* 0x000fe20003fc6270 */
[----:B------:R-:W-:Y:S01]  /*69c0*/  IMAD.X R41, R6, 0x1, R183, P5 ;  /* 0x0000000106297824 */ /* 0x000fe200028e06b7 */
[----:B------:R-:W-:Y:S02]  /*69d0*/  ISETP.NE.U32.AND P5, PT, R42, RZ, PT ;  /* 0x000000ff2a00720c */ /* 0x000fe40003fa5070 */
[----:B------:R-:W-:Y:S02]  /*69e0*/  SEL R43, RZ, 0x4, P6 ;  /* 0x00000004ff2b7807 */ /* 0x000fe40003000000 */
[----:B------:R2:W-:Y:S01]  /*69f0*/  LDGSTS.E [R49+0xc008], desc[UR20][R40.64], P4 ;  /* 0x0c00800028317fae */ /* 0x0005e2000a1a1014 */
[----:B------:R-:W-:-:S02]  /*6a00*/  IADD3 R42, P4, PT, R9, R60, RZ ;  /* 0x0000003c092a7210 */ /* 0x000fc40007f9e0ff */
[----:B------:R-:W-:Y:S02]  /*6a10*/  SEL R44, R43, RZ, !P3 ;  /* 0x000000ff2b2c7207 */ /* 0x000fe40005800000 */
[----:B------:R-:W-:Y:S01]  /*6a20*/  ISETP.GE.AND P6, PT, R26, R193, PT ;  /* 0x000000c11a00720c */ /* 0x000fe20003fc6270 */
[----:B------:R-:W-:Y:S01]  /*6a30*/  IMAD.X R43, R6, 0x1, R181, P4 ;  /* 0x00000001062b7824 */ /* 0x000fe200020e06b5 */
[----:B------:R-:W-:Y:S02]  /*6a40*/  ISETP.NE.U32.AND P4, PT, R44, RZ, PT ;  /* 0x000000ff2c00720c */ /* 0x000fe40003f85070 */
[----:B-1----:R-:W-:Y:S02]  /*6a50*/  SEL R10, RZ, 0x4, P6 ;  /* 0x00000004ff0a7807 */ /* 0x002fe40003000000 */
[----:B------:R1:W-:Y:S01]  /*6a60*/  LDGSTS.E [R51+0xc000], desc[UR20][R42.64], P5 ;  /* 0x0c0000002a337fae */ /* 0x0003e2000a9a1014 */
[----:B------:R-:W-:Y:S01]  /*6a70*/  IADD3 R46, P5, PT, R9, R58, RZ ;  /* 0x0000003a092e7210 */ /* 0x000fe20007fbe0ff */
[----:B--2---:R-:W-:Y:S01]  /*6a80*/  VIADD R49, R16, UR6 ;  /* 0x0000000610317c36 */ /* 0x004fe20008000000 */
[----:B------:R-:W-:-:S02]  /*6a90*/  SEL R10, R10, RZ, !P3 ;  /* 0x000000ff0a0a7207 */ /* 0x000fc40005800000 */
[-C--:B------:R-:W-:Y:S01]  /*6aa0*/  ISETP.GE.AND P6, PT, R24, R193.reuse, PT ;  /* 0x000000c11800720c */ /* 0x080fe20003fc6270 */
[----:B------:R-:W-:Y:S01]  /*6ab0*/  IMAD.X R47, R6, 0x1, R179, P5 ;  /* 0x00000001062f7824 */ /* 0x000fe200028e06b3 */
[----:B------:R-:W-:Y:S02]  /*6ac0*/  ISETP.NE.U32.AND P5, PT, R10, RZ, PT ;  /* 0x000000ff0a00720c */ /* 0x000fe40003fa5070 */
[----:B------:R-:W-:Y:S02]  /*6ad0*/  SEL R10, RZ, 0x4, P6 ;  /* 0x00000004ff0a7807 */ /* 0x000fe40003000000 */
[----:B------:R2:W-:Y:S01]  /*6ae0*/  LDGSTS.E [R51+0xc008], desc[UR20][R46.64], P4 ;  /* 0x0c0080002e337fae */ /* 0x0005e2000a1a1014 */
[----:B------:R-:W-:Y:S02]  /*6af0*/  IADD3 R44, P6, PT, R9, R56, RZ ;  /* 0x00000038092c7210 */ /* 0x000fe40007fde0ff */
[----:B------:R-:W-:Y:S02]  /*6b00*/  ISETP.GE.AND P4, PT, R25, R193, PT ;  /* 0x000000c11900720c */ /* 0x000fe40003f86270 */
[----:B------:R-:W-:Y:S01]  /*6b10*/  SEL R10, R10, RZ, !P3 ;  /* 0x000000ff0a0a7207 */ /* 0x000fe20005800000 */
[----:B------:R-:W-:Y:S01]  /*6b20*/  IMAD.X R45, R6, 0x1, R177, P6 ;  /* 0x00000001062d7824 */ /* 0x000fe200030e06b1 */
[----:B------:R-:W-:-:S02]  /*6b30*/  SEL R11, RZ, 0x4, P4 ;  /* 0x00000004ff0b7807 */ /* 0x000fc40002000000 */
[----:B------:R-:W-:Y:S02]  /*6b40*/  ISETP.NE.U32.AND P6, PT, R10, RZ, PT ;  /* 0x000000ff0a00720c */ /* 0x000fe40003fc5070 */
[----:B------:R-:W-:Y:S01]  /*6b50*/  IADD3 R10, P4, PT, R9, R54, RZ ;  /* 0x00000036090a7210 */ /* 0x000fe20007f9e0ff */
[----:B------:R-:W-:Y:S01]  /*6b60*/  LDGSTS.E [R49+0xc000], desc[UR20][R44.64], P5 ;  /* 0x0c0000002c317fae */ /* 0x000fe2000a9a1014 */
[----:B------:R-:W-:-:S03]  /*6b70*/  SEL R40, R11, RZ, !P3 ;  /* 0x000000ff0b287207 */ /* 0x000fc60005800000 */
[----:B------:R-:W-:Y:S01]  /*6b80*/  IMAD.X R11, R6, 0x1, R175, P4 ;  /* 0x00000001060b7824 */ /* 0x000fe200020e06af */
[----:B------:R-:W-:Y:S02]  /*6b90*/  ISETP.NE.U32.AND P4, PT, R40, RZ, PT ;  /* 0x000000ff2800720c */ /* 0x000fe40003f85070 */
[----:B------:R-:W-:-:S03]  /*6ba0*/  IADD3 R40, P5, PT, R9, R88, RZ ;  /* 0x0000005809287210 */ /* 0x000fc60007fbe0ff */
[----:B------:R3:W-:Y:S01]  /*6bb0*/  LDGSTS.E [R49+0xc008], desc[UR20][R10.64], P6 ;  /* 0x0c0080000a317fae */ /* 0x0007e2000b1a1014 */
[----:B------:R-:W-:Y:S01]  /*6bc0*/  ISETP.GE.AND P6, PT, R23, R193, PT ;  /* 0x000000c11700720c */ /* 0x000fe20003fc6270 */
[----:B------:R-:W-:Y:S01]  /*6bd0*/  IMAD.X R41, R6, 0x1, R207, P5 ;  /* 0x0000000106297824 */ /* 0x000fe200028e06cf */
[----:B-1----:R-:W-:Y:S02]  /*6be0*/  IADD3 R42, P5, PT, R9, R86, RZ ;  /* 0x00000056092a7210 */ /* 0x002fe40007fbe0ff */
[----:B--2---:R-:W-:-:S03]  /*6bf0*/  SEL R46, RZ, 0x4, P6 ;  /* 0x00000004ff2e7807 */ /* 0x004fc60003000000 */
[----:B------:R1:W-:Y:S01]  /*6c00*/  LDGSTS.E [R53+0xc000], desc[UR20][R40.64], P4 ;  /* 0x0c00000028357fae */ /* 0x0003e2000a1a1014 */
[-C--:B------:R-:W-:Y:S01]  /*6c10*/  ISETP.GE.AND P4, PT, R21, R193.reuse, PT ;  /* 0x000000c11500720c */ /* 0x080fe20003f86270 */
[----:B------:R-:W-:Y:S01]  /*6c20*/  IMAD.X R43, R6, 0x1, R205, P5 ;  /* 0x00000001062b7824 */ /* 0x000fe200028e06cd */
[----:B------:R-:W-:Y:S01]  /*6c30*/  SEL R46, R46, RZ, !P3 ;  /* 0x000000ff2e2e7207 */ /* 0x000fe20005800000 */
[----:B---3--:R-:W-:Y:S01]  /*6c40*/  VIADD R49, R12, UR6 ;  /* 0x000000060c317c36 */ /* 0x008fe20008000000 */
[----:B------:R-:W-:Y:S01]  /*6c50*/  SEL R10, RZ, 0x4, P4 ;  /* 0x00000004ff0a7807 */ /* 0x000fe20002000000 */
[----:B------:R-:W-:Y:S01]  /*6c60*/  ULEA UR6, UR19, UR10, 0xe ;  /* 0x0000000a13067291 */ /* 0x000fe2000f8e70ff */
[-C--:B------:R-:W-:Y:S02]  /*6c70*/  ISETP.GE.AND P4, PT, R19, R193.reuse, PT ;  /* 0x000000c11300720c */ /* 0x080fe40003f86270 */
[----:B------:R-:W-:Y:S02]  /*6c80*/  IADD3 R44, P5, PT, R9, R84, RZ ;  /* 0x00000054092c7210 */ /* 0x000fe40007fbe0ff */
[----:B------:R-:W-:Y:S01]  /*6c90*/  ISETP.NE.U32.AND P6, PT, R46, RZ, PT ;  /* 0x000000ff2e00720c */ /* 0x000fe20003fc5070 */
[----:B------:R-:W-:Y:S01]  /*6ca0*/  VIADD R211, R37, UR6 ;  /* 0x0000000625d37c36 */ /* 0x000fe20008000000 */
[----:B------:R-:W-:Y:S01]  /*6cb0*/  SEL R10, R10, RZ, !P3 ;  /* 0x000000ff0a0a7207 */ /* 0x000fe20005800000 */
[----:B------:R-:W-:Y:S01]  /*6cc0*/  IMAD.X R45, R6, 0x1, R203, P5 ;  /* 0x00000001062d7824 */ /* 0x000fe200028e06cb */
[----:B------:R-:W-:Y:S01]  /*6cd0*/  SEL R11, RZ, 0x4, P4 ;  /* 0x00000004ff0b7807 */ /* 0x000fe20002000000 */
[----:B------:R-:W-:Y:S01]  /*6ce0*/  VIADD R213, R7, UR6 ;  /* 0x0000000607d57c36 */ /* 0x000fe20008000000 */
[----:B------:R-:W-:Y:S01]  /*6cf0*/  ISETP.GE.AND P4, PT, R194, R193, PT ;  /* 0x000000c1c200720c */ /* 0x000fe20003f86270 */
[----:B------:R-:W-:Y:S01]  /*6d00*/  USEL UR6, URZ, 0x1, !UP1 ;  /* 0x00000001ff067887 */ /* 0x000fe2000c800000 */
[----:B------:R-:W-:Y:S01]  /*6d10*/  ISETP.NE.U32.AND P5, PT, R10, RZ, PT ;  /* 0x000000ff0a00720c */ /* 0x000fe20003fa5070 */
[----:B------:R-:W-:Y:S01]  /*6d20*/  VIADD R193, R193, 0xffffffe0 ;  /* 0xffffffe0c1c17836 */ /* 0x000fe20000000000 */
[----:B------:R-:W-:Y:S01]  /*6d30*/  SEL R11, R11, RZ, !P3 ;  /* 0x000000ff0b0b7207 */ /* 0x000fe20005800000 */
[----:B------:R-:W-:Y:S01]  /*6d40*/  ULOP3.LUT UR6, UR4, UR6, URZ, 0x3c, !UPT ;  /* 0x0000000604067292 */ /* 0x000fe2000f8e3cff */
[----:B------:R-:W-:Y:S01]  /*6d50*/  SEL R10, RZ, 0x4, P4 ;  /* 0x00000004ff0a7807 */ /* 0x000fe20002000000 */
[----:B------:R2:W-:Y:S01]  /*6d60*/  LDGSTS.E [R53+0xc008], desc[UR20][R42.64], P6 ;  /* 0x0c0080002a357fae */ /* 0x0005e2000b1a1014 */
[----:B------:R-:W-:-:S02]  /*6d70*/  ISETP.NE.U32.AND P4, PT, R11, RZ, PT ;  /* 0x000000ff0b00720c */ /* 0x000fc40003f85070 */
[----:B------:R-:W-:Y:S02]  /*6d80*/  IADD3 R46, P6, PT, R9, R82, RZ ;  /* 0x00000052092e7210 */ /* 0x000fe40007fde0ff */
[----:B------:R-:W-:-:S03]  /*6d90*/  SEL R10, R10, RZ, !P3 ;  /* 0x000000ff0a0a7207 */ /* 0x000fc60005800000 */
[----:B------:R3:W-:Y:S01]  /*6da0*/  LDGSTS.E [R49+0xc000], desc[UR20][R44.64], P5 ;  /* 0x0c0000002c317fae */ /* 0x0007e2000a9a1014 */
[----:B------:R-:W-:Y:S01]  /*6db0*/  IMAD.X R47, R6, 0x1, R201, P6 ;  /* 0x00000001062f7824 */ /* 0x000fe200030e06c9 */
[----:B------:R-:W-:Y:S02]  /*6dc0*/  IADD3 R50, P5, PT, R20, R173, RZ ;  /* 0x000000ad14327210 */ /* 0x000fe40007fbe0ff */
[----:B------:R-:W-:Y:S02]  /*6dd0*/  ISETP.NE.U32.AND P3, PT, R10, RZ, PT ;  /* 0x000000ff0a00720c */ /* 0x000fe40003f65070 */
[----:B------:R4:W-:Y:S01]  /*6de0*/  LDGSTS.E [R49+0xc008], desc[UR20][R46.64], P4 ;  /* 0x0c0080002e317fae */ /* 0x0009e2000a1a1014 */
[----:B------:R-:W-:Y:S01]  /*6df0*/  IMAD.X R51, R4, 0x1, R171, P5 ;  /* 0x0000000104337824 */ /* 0x000fe200028e06ab */
[C---:B-1----:R-:W-:Y:S02]  /*6e00*/  IADD3 R40, P4, PT, R20.reuse, R155, RZ ;  /* 0x0000009b14287210 */ /* 0x042fe40007f9e0ff */
[C---:B--2---:R-:W-:Y:S01]  /*6e10*/  IADD3 R42, P5, PT, R20.reuse, R147, RZ ;  /* 0x00000093142a7210 */ /* 0x044fe20007fbe0ff */
[----:B------:R-:W0:Y:S01]  /*6e20*/  LDGDEPBAR ;  /* 0x00000000000079af */ /* 0x000e220000000000 */
[----:B------:R-:W-:Y:S01]  /*6e30*/  IADD3 R10, P6, PT, R20, R163, RZ ;  /* 0x000000a3140a7210 */ /* 0x000fe20007fde0ff */
[----:B------:R-:W-:Y:S01]  /*6e40*/  IMAD.X R41, R4, 0x1, R153, P4 ;  /* 0x0000000104297824 */ /* 0x000fe200020e0699 */
[----:B---3--:R-:W-:Y:S01]  /*6e50*/  IADD3 R44, P4, PT, R20, R139, RZ ;  /* 0x0000008b142c7210 */ /* 0x008fe20007f9e0ff */
[----:B------:R-:W-:-:S02]  /*6e60*/  IMAD.X R43, R4, 0x1, R145, P5 ;  /* 0x00000001042b7824 */ /* 0x000fc400028e0691 */
[----:B------:R-:W-:Y:S01]  /*6e70*/  IMAD.X R11, R4, 0x1, R161, P6 ;  /* 0x00000001040b7824 */ /* 0x000fe200030e06a1 */
[----:B----4-:R-:W-:Y:S01]  /*6e80*/  IADD3 R46, P5, PT, R20, R131, RZ ;  /* 0x00000083142e7210 */ /* 0x010fe20007fbe0ff */
[----:B------:R-:W-:Y:S01]  /*6e90*/  IMAD.X R45, R4, 0x1, R137, P4 ;  /* 0x00000001042d7824 */ /* 0x000fe200020e0689 */
[----:B------:R1:W-:Y:S01]  /*6ea0*/  LDGSTS.E [R211], desc[UR20][R50.64], P3 ;  /* 0x0000000032d37fae */ /* 0x0003e200099a1014 */
[----:B------:R-:W-:Y:S02]  /*6eb0*/  IADD3 R48, P4, PT, R20, R123, RZ ;  /* 0x0000007b14307210 */ /* 0x000fe40007f9e0ff */
[C---:B------:R-:W-:Y:S01]  /*6ec0*/  IMAD.X R47, R4.reuse, 0x1, R129, P5 ;  /* 0x00000001042f7824 */ /* 0x040fe200028e0681 */
[----:B------:R2:W-:Y:S02]  /*6ed0*/  LDGSTS.E [R211+0x400], desc[UR20][R10.64], P3 ;  /* 0x004000000ad37fae */ /* 0x0005e400099a1014 */
[----:B------:R-:W-:Y:S02]  /*6ee0*/  IMAD.X R49, R4, 0x1, R121, P4 ;  /* 0x0000000104317824 */ /* 0x000fe400020e0679 */
[----:B------:R3:W-:Y:S01]  /*6ef0*/  LDGSTS.E [R211+0x800], desc[UR20][R40.64], P3 ;  /* 0x0080000028d37fae */ /* 0x0007e200099a1014 */
[----:B-1----:R-:W-:-:S03]  /*6f00*/  IADD3 R50, P5, PT, R20, R115, RZ ;  /* 0x0000007314327210 */ /* 0x002fc60007fbe0ff */
[----:B------:R1:W-:Y:S01]  /*6f10*/  LDGSTS.E [R211+0xc00], desc[UR20][R42.64], P3 ;  /* 0x00c000002ad37fae */ /* 0x0003e200099a1014 */
[----:B--2---:R-:W-:Y:S01]  /*6f20*/  IADD3 R10, P4, PT, R20, R107, RZ ;  /* 0x0000006b140a7210 */ /* 0x004fe20007f9e0ff */
[----:B------:R-:W-:Y:S02]  /*6f30*/  IMAD.X R51, R4, 0x1, R113, P5 ;  /* 0x0000000104337824 */ /* 0x000fe400028e0671 */
[----:B------:R2:W-:Y:S01]  /*6f40*/  LDGSTS.E [R211+0x1000], desc[UR20][R44.64], P3 ;  /* 0x010000002cd37fae */ /* 0x0005e200099a1014 */
[----:B---3--:R-:W-:Y:S01]  /*6f50*/  IADD3 R40, P5, PT, R20, R99, RZ ;  /* 0x0000006314287210 */ /* 0x008fe20007fbe0ff */
[----:B------:R-:W-:Y:S02]  /*6f60*/  IMAD.X R11, R4, 0x1, R105, P4 ;  /* 0x00000001040b7824 */ /* 0x000fe400020e0669 */
[----:B------:R3:W-:Y:S01]  /*6f70*/  LDGSTS.E [R211+0x1400], desc[UR20][R46.64], P3 ;  /* 0x014000002ed37fae */ /* 0x0007e200099a1014 */
[----:B-1----:R-:W-:Y:S01]  /*6f80*/  IADD3 R42, P4, PT, R20, R91, RZ ;  /* 0x0000005b142a7210 */ /* 0x002fe20007f9e0ff */
[----:B------:R-:W-:-:S02]  /*6f90*/  IMAD.X R41, R4, 0x1, R97, P5 ;  /* 0x0000000104297824 */ /* 0x000fc400028e0661 */
        /* <DEDUP_REMOVED lines=32> */
[----:B------:R-:W-:Y:S01]  /*71a0*/  IMAD.X R49, R4, 0x1, R133, P4 ;  /* 0x0000000104317824 */ /* 0x000fe200020e0685 */
[----:B------:R-:W-:Y:S01]  /*71b0*/  IADD3 R52, P4, PT, R20, R119, RZ ;  /* 0x0000007714347210 */ /* 0x000fe20007f9e0ff */
[----:B------:R3:W-:Y:S02]  /*71c0*/  LDGSTS.E [R213+0x600], desc[UR20][R42.64], P3 ;  /* 0x006000002ad57fae */ /* 0x0007e400099a1014 */
[----:B------:R-:W-:Y:S01]  /*71d0*/  IMAD.X R51, R4, 0x1, R125, P5 ;  /* 0x0000000104337824 */ /* 0x000fe200028e067d */
[----:B-1----:R-:W-:Y:S01]  /*71e0*/  IADD3 R10, P6, PT, R20, R67, RZ ;  /* 0x00000043140a7210 */ /* 0x002fe20007fde0ff */
[----:B------:R-:W-:Y:S01]  /*71f0*/  IMAD.X R53, R4, 0x1, R117, P4 ;  /* 0x0000000104357824 */ /* 0x000fe200020e0675 */
[----:B------:R1:W-:Y:S01]  /*7200*/  LDGSTS.E [R213+0xa00], desc[UR20][R44.64], P3 ;  /* 0x00a000002cd57fae */ /* 0x0003e200099a1014 */
[----:B--2---:R-:W-:-:S02]  /*7210*/  IADD3 R40, P5, PT, R20, R111, RZ ;  /* 0x0000006f14287210 */ /* 0x004fc40007fbe0ff */
[----:B------:R-:W-:Y:S01]  /*7220*/  IMAD.X R11, R4, 0x1, R65, P6 ;  /* 0x00000001040b7824 */ /* 0x000fe200030e0641 */
[----:B------:R2:W-:Y:S01]  /*7230*/  LDGSTS.E [R213+0xe00], desc[UR20][R46.64], P3 ;  /* 0x00e000002ed57fae */ /* 0x0005e200099a1014 */
[----:B---3--:R-:W-:Y:S01]  /*7240*/  IADD3 R42, P4, PT, R20, R103, RZ ;  /* 0x00000067142a7210 */ /* 0x008fe20007f9e0ff */
[----:B------:R-:W-:Y:S02]  /*7250*/  IMAD.X R41, R4, 0x1, R109, P5 ;  /* 0x0000000104297824 */ /* 0x000fe400028e066d */
[----:B------:R3:W-:Y:S01]  /*7260*/  LDGSTS.E [R213+0x1200], desc[UR20][R48.64], P3 ;  /* 0x0120000030d57fae */ /* 0x0007e200099a1014 */
[----:B-1----:R-:W-:Y:S01]  /*7270*/  IADD3 R44, P5, PT, R20, R95, RZ ;  /* 0x0000005f142c7210 */ /* 0x002fe20007fbe0ff */
[----:B------:R-:W-:Y:S02]  /*7280*/  IMAD.X R43, R4, 0x1, R101, P4 ;  /* 0x00000001042b7824 */ /* 0x000fe400020e0665 */
[----:B------:R1:W-:Y:S01]  /*7290*/  LDGSTS.E [R213+0x1600], desc[UR20][R50.64], P3 ;  /* 0x0160000032d57fae */ /* 0x0003e200099a1014 */
[----:B--2---:R-:W-:Y:S01]  /*72a0*/  IADD3 R46, P4, PT, R20, R87, RZ ;  /* 0x00000057142e7210 */ /* 0x004fe20007f9e0ff */
[----:B------:R-:W-:-:S02]  /*72b0*/  IMAD.X R45, R4, 0x1, R93, P5 ;  /* 0x00000001042d7824 */ /* 0x000fc400028e065d */
[----:B------:R-:W-:Y:S01]  /*72c0*/  LDGSTS.E [R213+0x1a00], desc[UR20][R52.64], P3 ;  /* 0x01a0000034d57fae */ /* 0x000fe200099a1014 */
[----:B---3--:R-:W-:Y:S01]  /*72d0*/  IADD3 R48, P5, PT, R20, R79, RZ ;  /* 0x0000004f14307210 */ /* 0x008fe20007fbe0ff */
[C---:B------:R-:W-:Y:S02]  /*72e0*/  IMAD.X R47, R4.reuse, 0x1, R85, P4 ;  /* 0x00000001042f7824 */ /* 0x040fe400020e0655 */
[----:B------:R2:W-:Y:S02]  /*72f0*/  LDGSTS.E [R213+0x1e00], desc[UR20][R40.64], P3 ;  /* 0x01e0000028d57fae */ /* 0x0005e400099a1014 */
[----:B------:R-:W-:Y:S01]  /*7300*/  IMAD.X R49, R4, 0x1, R77, P5 ;  /* 0x0000000104317824 */ /* 0x000fe200028e064d */
[----:B-1----:R-:W-:Y:S01]  /*7310*/  IADD3 R50, P4, PT, R20, R59, RZ ;  /* 0x0000003b14327210 */ /* 0x002fe20007f9e0ff */
[----:B------:R1:W-:Y:S04]  /*7320*/  LDGSTS.E [R213+0x2200], desc[UR20][R42.64], P3 ;  /* 0x022000002ad57fae */ /* 0x0003e800099a1014 */
[----:B------:R-:W-:Y:S01]  /*7330*/  IMAD.X R51, R4, 0x1, R57, P4 ;  /* 0x0000000104337824 */ /* 0x000fe200020e0639 */
[----:B------:R-:W-:Y:S01]  /*7340*/  LDGSTS.E [R213+0x2600], desc[UR20][R44.64], P3 ;  /* 0x026000002cd57fae */ /* 0x000fe200099a1014 */
[----:B--2---:R-:W-:-:S03]  /*7350*/  IADD3 R40, P5, PT, R20, R31, RZ ;  /* 0x0000001f14287210 */ /* 0x004fc60007fbe0ff */
[----:B------:R-:W-:Y:S01]  /*7360*/  LDGSTS.E [R213+0x2a00], desc[UR20][R46.64], P3 ;  /* 0x02a000002ed57fae */ /* 0x000fe200099a1014 */
[----:B-1----:R-:W-:Y:S01]  /*7370*/  IADD3 R42, P6, PT, R20, R15, RZ ;  /* 0x0000000f142a7210 */ /* 0x002fe20007fde0ff */
[----:B------:R-:W-:Y:S02]  /*7380*/  IMAD.X R41, R4, 0x1, R29, P5 ;  /* 0x0000000104297824 */ /* 0x000fe400028e061d */
[----:B------:R-:W-:Y:S01]  /*7390*/  LDGSTS.E [R213+0x2e00], desc[UR20][R48.64], P3 ;  /* 0x02e0000030d57fae */ /* 0x000fe200099a1014 */
[----:B------:R-:W-:Y:S01]  /*73a0*/  IADD3 R20, P4, PT, R20, R209, RZ ;  /* 0x000000d114147210 */ /* 0x000fe20007f9e0ff */
[C---:B------:R-:W-:Y:S02]  /*73b0*/  IMAD.X R43, R4.reuse, 0x1, R13, P6 ;  /* 0x00000001042b7824 */ /* 0x040fe400030e060d */
[----:B------:R1:W-:Y:S01]  /*73c0*/  LDGSTS.E [R213+0x3200], desc[UR20][R10.64], P3 ;  /* 0x032000000ad57fae */ /* 0x0003e200099a1014 */
[----:B------:R-:W-:Y:S01]  /*73d0*/  IADD3 R9, P5, PT, R9, R8, RZ ;  /* 0x0000000809097210 */ /* 0x000fe20007fbe0ff */
[----:B------:R-:W-:-:S02]  /*73e0*/  IMAD.X R4, R4, 0x1, R165, P4 ;  /* 0x0000000104047824 */ /* 0x000fc400020e06a5 */
[----:B------:R2:W-:Y:S02]  /*73f0*/  LDGSTS.E [R213+0x3600], desc[UR20][R50.64], P3 ;  /* 0x0360000032d57fae */ /* 0x0005e400099a1014 */
[----:B------:R-:W-:Y:S02]  /*7400*/  IMAD.X R6, R6, 0x1, R5, P5 ;  /* 0x0000000106067824 */ /* 0x000fe400028e0605 */
[----:B------:R2:W-:Y:S04]  /*7410*/  LDGSTS.E [R213+0x3a00], desc[UR20][R40.64], P3 ;  /* 0x03a0000028d57fae */ /* 0x0005e800099a1014 */
[----:B------:R2:W-:Y:S01]  /*7420*/  LDGSTS.E [R213+0x3e00], desc[UR20][R42.64], P3 ;  /* 0x03e000002ad57fae */ /* 0x0005e200099a1014 */
[----:B------:R-:W-:Y:S01]  /*7430*/  ISETP.NE.U32.AND P3, PT, R92, UR7, PT ;  /* 0x000000075c007c0c */ /* 0x000fe2000bf65070 */
[----:B-1----:R-:W-:-:S02]  /*7440*/  IMAD.U32 R10, RZ, RZ, UR4 ;  /* 0x00000004ff0a7e24 */ /* 0x002fc4000f8e00ff */
[----:B------:R-:W0:Y:S10]  /*7450*/  LDGDEPBAR ;  /* 0x00000000000079af */ /* 0x000e340000000000 */
[----:B--2---:R-:W-:Y:S05]  /*7460*/  @P3 BRA `(.L_x_10) ;  /* 0xffffffec004c3947 */ /* 0x004fea000383ffff */
.L_x_7:
[C---:B------:R-:W-:Y:S02]  /*7470*/  IMAD.SHL.U32 R70, R69.reuse, 0x10, RZ ;  /* 0x0000001045467824 */ /* 0x040fe400078e00ff */
[----:B------:R-:W-:-:S03]  /*7480*/  IMAD.SHL.U32 R71, R69, 0x80, RZ ;  /* 0x0000008045477824 */ /* 0x000fc600078e00ff */
[----:B------:R-:W-:Y:S01]  /*7490*/  LOP3.LUT R70, R70, 0xf0, RZ, 0xc0, !PT ;  /* 0x000000f046467812 */ /* 0x000fe200078ec0ff */
[----:B------:R-:W-:Y:S06]  /*74a0*/  @!P2 BRA `(.L_x_11) ;  /* 0x000000000010a947 */ /* 0x000fec0003800000 */
[----:B------:R-:W-:-:S06]  /*74b0*/  USHF.L.U32 UR4, UR4, 0x1f, URZ ;  /* 0x0000001f04047899 */ /* 0x000fcc00080006ff */
[----:B-1----:R-:W-:-:S04]  /*74c0*/  IMAD.U32 R4, RZ, RZ, UR4 ;  /* 0x00000004ff047e24 */ /* 0x002fc8000f8e00ff */
[----:B------:R-:W1:Y:S02]  /*74d0*/  SYNCS.PHASECHK.TRANS64.TRYWAIT P1, [UR12], R4 ;  /* 0x00000004ff0075a7 */ /* 0x000e64000802110c */
[----:B-1----:R-:W-:Y:S05]  /*74e0*/  @!P1 BRA `(.L_x_12) ;  /* 0x0000002000c89947 */ /* 0x002fea0003800000 */
.L_x_11:
[----:B------:R-:W-:-:S04]  /*74f0*/  DEPBAR.LE SB0, 0x0 ;  /* 0x000080000000791a */ /* 0x000fc80000000000 */
[----:B------:R-:W-:Y:S01]  /*7500*/  BAR.SYNC.DEFER_BLOCKING 0x0 ;  /* 0x0000000000007b1d */ /* 0x000fe20000010000 */
[----:B------:R-:W-:Y:S02]  /*7510*/  LOP3.LUT R71, R71, 0x800, RZ, 0xc0, !PT ;  /* 0x0000080047477812 */ /* 0x000fe400078ec0ff */
[----:B------:R-:W-:Y:S02]  /*7520*/  LOP3.LUT R69, R69, 0x60, RZ, 0xc0, !PT ;  /* 0x0000006045457812 */ /* 0x000fe400078ec0ff */
[----:B------:R-:W-:Y:S01]  /*7530*/  IADD3 R70, PT, PT, R70, UR10, R71 ;  /* 0x0000000a46467c10 */ /* 0x000fe2000fffe047 */
[----:B------:R-:W2:Y:S01]  /*7540*/  LDCU UR4, c[0x0][0x3b4] ;  /* 0x00007680ff0477ac */ /* 0x000ea20008000800 */
[----:B------:R-:W-:Y:S02]  /*7550*/  LEA R0, R0, UR10, 0x4 ;  /* 0x0000000a00007c11 */ /* 0x000fe4000f8e20ff */
[C-C-:B-1----:R-:W-:Y:S01]  /*7560*/  LOP3.LUT R93, R2.reuse, 0x4, R3.reuse, 0xfe, !PT ;  /* 0x00000004025d7812 */ /* 0x142fe200078efe03 */
[----:B------:R-:W-:Y:S01]  /*7570*/  IMAD R88, R69, 0x8, R70 ;  /* 0x0000000845587824 */ /* 0x000fe200078e0246 */
[----:B------:R-:W-:-:S02]  /*7580*/  LOP3.LUT R91, R2, 0x6, R3, 0xfe, !PT ;  /* 0x00000006025b7812 */ /* 0x000fc400078efe03 */
[C-C-:B------:R-:W-:Y:S02]  /*7590*/  LOP3.LUT R115, R2.reuse, 0x8, R3.reuse, 0xfe, !PT ;  /* 0x0000000802737812 */ /* 0x140fe400078efe03 */
[C-C-:B------:R-:W-:Y:S02]  /*75a0*/  LOP3.LUT R113, R2.reuse, 0xa, R3.reuse, 0xfe, !PT ;  /* 0x0000000a02717812 */ /* 0x140fe400078efe03 */
[C-C-:B------:R-:W-:Y:S02]  /*75b0*/  LOP3.LUT R111, R2.reuse, 0xc, R3.reuse, 0xfe, !PT ;  /* 0x0000000c026f7812 */ /* 0x140fe400078efe03 */
[C-C-:B------:R-:W-:Y:S02]  /*75c0*/  LOP3.LUT R109, R2.reuse, 0xe, R3.reuse, 0xfe, !PT ;  /* 0x0000000e026d7812 */ /* 0x140fe400078efe03 */
[C-C-:B------:R-:W-:Y:S02]  /*75d0*/  LOP3.LUT R107, R2.reuse, 0x10, R3.reuse, 0xfe, !PT ;  /* 0x00000010026b7812 */ /* 0x140fe400078efe03 */
[C-C-:B------:R-:W-:Y:S01]  /*75e0*/  LOP3.LUT R105, R2.reuse, 0x12, R3.reuse, 0xfe, !PT ;  /* 0x0000001202697812 */ /* 0x140fe200078efe03 */
[----:B------:R-:W1:Y:S02]  /*75f0*/  @!P0 SYNCS.CCTL.IV [UR10+0x12000] ;  /* 0x01200000ff0089b1 */ /* 0x000e64000800000a */
[----:B-1----:R-:W-:Y:S01]  /*7600*/  BAR.SYNC.DEFER_BLOCKING 0x0 ;  /* 0x0000000000007b1d */ /* 0x002fe20000010000 */
[----:B------:R-:W-:-:S02]  /*7610*/  LOP3.LUT R103, R2, 0x14, R3, 0xfe, !PT ;  /* 0x0000001402677812 */ /* 0x000fc400078efe03 */
[C-C-:B------:R-:W-:Y:S02]  /*7620*/  LOP3.LUT R101, R2.reuse, 0x16, R3.reuse, 0xfe, !PT ;  /* 0x0000001602657812 */ /* 0x140fe400078efe03 */
[C-C-:B------:R-:W-:Y:S02]  /*7630*/  LOP3.LUT R99, R2.reuse, 0x18, R3.reuse, 0xfe, !PT ;  /* 0x0000001802637812 */ /* 0x140fe400078efe03 */
[C-C-:B------:R-:W-:Y:S01]  /*7640*/  LOP3.LUT R71, R2.reuse, 0x1e, R3.reuse, 0xfe, !PT ;  /* 0x0000001e02477812 */ /* 0x140fe200078efe03 */
[----:B------:R-:W-:Y:S01]  /*7650*/  LDTM.16dp32bit_t0_t15.x64 R4, tmem[UR11] ;  /* 0x0000000b000479ee */ /* 0x000fe20008b00000 */
[----:B------:R-:W1:Y:S01]  /*7660*/  LDTM.16dp32bit_t16_t31.x64 R4, tmem[UR11+0x40] ;  /* 0x0000400b000479ee */ /* 0x000e620008b20000 */
[C-C-:B------:R-:W-:Y:S02]  /*7670*/  LOP3.LUT R89, R2.reuse, 0x1c, R3.reuse, 0xfe, !PT ;  /* 0x0000001c02597812 */ /* 0x140fe400078efe03 */
[C---:B------:R-:W-:Y:S02]  /*7680*/  LOP3.LUT R97, R2.reuse, 0x1a, R3, 0xfe, !PT ;  /* 0x0000001a02617812 */ /* 0x040fe400078efe03 */
[----:B------:R-:W-:-:S02]  /*7690*/  LOP3.LUT R69, R2, R3, RZ, 0xfc, !PT ;  /* 0x0000000302457212 */ /* 0x000fc400078efcff */
[----:B------:R-:W-:Y:S01]  /*76a0*/  LOP3.LUT R117, R2, 0x2, R3, 0xfe, !PT ;  /* 0x0000000202757812 */ /* 0x000fe200078efe03 */
[----:B--2---:R-:W-:Y:S01]  /*76b0*/  IMAD R3, R68, UR4, RZ ;  /* 0x0000000444037c24 */ /* 0x004fe2000f8e02ff */
[----:B------:R-:W2:Y:S01]  /*76c0*/  LDC R2, c[0x0][0x3b8] ;  /* 0x0000ee00ff027b82 */ /* 0x000ea20000000800 */
[----:B------:R-:W3:Y:S01]  /*76d0*/  @!P0 SYNCS.CCTL.IV [UR10+0x12008] ;  /* 0x01200800ff0089b1 */ /* 0x000ee2000800000a */
[----:B------:R-:W-:Y:S01]  /*76e0*/  NOP ;  /* 0x0000000000007918 */ /* 0x000fe20000000000 */
[----:B------:R-:W4:Y:S01]  /*76f0*/  LDCU.128 UR8, c[0x0][0x390] ;  /* 0x00007200ff0877ac */ /* 0x000f220008000c00 */
[----:B-1----:R-:W-:Y:S02]  /*7700*/  IMAD.MOV.U32 R72, RZ, RZ, R4 ;  /* 0x000000ffff487224 */ /* 0x002fe400078e0004 */
[----:B------:R-:W-:Y:S02]  /*7710*/  IMAD.MOV.U32 R4, RZ, RZ, R5 ;  /* 0x000000ffff047224 */ /* 0x000fe400078e0005 */
[----:B------:R-:W-:-:S02]  /*7720*/  IMAD.MOV.U32 R73, RZ, RZ, R6 ;  /* 0x000000ffff497224 */ /* 0x000fc400078e0006 */
[----:B------:R-:W-:Y:S02]  /*7730*/  IMAD.MOV.U32 R5, RZ, RZ, R7 ;  /* 0x000000ffff057224 */ /* 0x000fe400078e0007 */
[----:B------:R-:W-:Y:S02]  /*7740*/  IMAD.MOV.U32 R74, RZ, RZ, R8 ;  /* 0x000000ffff4a7224 */ /* 0x000fe400078e0008 */
[----:B------:R-:W-:Y:S02]  /*7750*/  IMAD.MOV.U32 R75, RZ, RZ, R10 ;  /* 0x000000ffff4b7224 */ /* 0x000fe400078e000a */
[----:B------:R-:W-:Y:S01]  /*7760*/  IMAD.MOV.U32 R6, RZ, RZ, R9 ;  /* 0x000000ffff067224 */ /* 0x000fe200078e0009 */
[----:B----4-:R-:W-:Y:S01]  /*7770*/  ISETP.GE.AND P0, PT, R68, UR10, PT ;  /* 0x0000000a44007c0c */ /* 0x010fe2000bf06270 */
[----:B------:R-:W-:Y:S01]  /*7780*/  IMAD.MOV.U32 R7, RZ, RZ, R11 ;  /* 0x000000ffff077224 */ /* 0x000fe200078e000b */
[----:B---3--:R-:W-:Y:S01]  /*7790*/  STS.128 [R88], R72 ;  /* 0x0000004858007388 */ /* 0x008fe20000000c00 */
[----:B------:R-:W-:Y:S01]  /*77a0*/  IMAD.MOV.U32 R8, RZ, RZ, R12 ;  /* 0x000000ffff087224 */ /* 0x000fe200078e000c */
[----:B------:R-:W-:Y:S01]  /*77b0*/  ISETP.LT.AND P1, PT, R93, UR11, !P0 ;  /* 0x0000000b5d007c0c */ /* 0x000fe2000c721270 */
[----:B------:R-:W-:Y:S01]  /*77c0*/  IMAD.MOV.U32 R12, RZ, RZ, R13 ;  /* 0x000000ffff0c7224 */ /* 0x000fe200078e000d */
[----:B------:R-:W-:Y:S01]  /*77d0*/  STS.128 [R88+0x400], R4 ;  /* 0x0004000458007388 */ /* 0x000fe20000000c00 */
[----:B------:R-:W-:Y:S01]  /*77e0*/  IMAD.MOV.U32 R9, RZ, RZ, R14 ;  /* 0x000000ffff097224 */ /* 0x000fe200078e000e */
[----:B------:R-:W-:Y:S01]  /*77f0*/  ISETP.LT.AND P6, PT, R91, UR11, !P0 ;  /* 0x0000000b5b007c0c */ /* 0x000fe2000c7c1270 */
[----:B------:R-:W-:Y:S01]  /*7800*/  IMAD.MOV.U32 R13, RZ, RZ, R15 ;  /* 0x000000ffff0d7224 */ /* 0x000fe200078e000f */
[----:B------:R-:W-:Y:S01]  /*7810*/  BAR.SYNC.DEFER_BLOCKING 0x0 ;  /* 0x0000000000007b1d */ /* 0x000fe20000010000 */
[----:B------:R-:W-:-:S02]  /*7820*/  IMAD.MOV.U32 R10, RZ, RZ, R16 ;  /* 0x000000ffff0a7224 */ /* 0x000fc400078e0010 */
[----:B------:R-:W-:Y:S02]  /*7830*/  IMAD.MOV.U32 R11, RZ, RZ, R18 ;  /* 0x000000ffff0b7224 */ /* 0x000fe400078e0012 */
[----:B------:R-:W-:Y:S02]  /*7840*/  IMAD.MOV.U32 R14, RZ, RZ, R17 ;  /* 0x000000ffff0e7224 */ /* 0x000fe400078e0011 */
[----:B------:R-:W-:Y:S02]  /*7850*/  IMAD.MOV.U32 R15, RZ, RZ, R19 ;  /* 0x000000ffff0f7224 */ /* 0x000fe400078e0013 */
[----:B------:R-:W-:Y:S02]  /*7860*/  IMAD.MOV.U32 R16, RZ, RZ, R20 ;  /* 0x000000ffff107224 */ /* 0x000fe400078e0014 */
[----:B------:R-:W-:Y:S02]  /*7870*/  IMAD.MOV.U32 R20, RZ, RZ, R21 ;  /* 0x000000ffff147224 */ /* 0x000fe400078e0015 */
[----:B------:R-:W-:-:S02]  /*7880*/  IMAD.MOV.U32 R17, RZ, RZ, R22 ;  /* 0x000000ffff117224 */ /* 0x000fc400078e0016 */
[----:B------:R-:W-:Y:S02]  /*7890*/  IMAD.MOV.U32 R21, RZ, RZ, R23 ;  /* 0x000000ffff157224 */ /* 0x000fe400078e0017 */
[----:B------:R-:W-:Y:S02]  /*78a0*/  IMAD.MOV.U32 R18, RZ, RZ, R24 ;  /* 0x000000ffff127224 */ /* 0x000fe400078e0018 */
[----:B------:R-:W-:Y:S02]  /*78b0*/  IMAD.MOV.U32 R19, RZ, RZ, R26 ;  /* 0x000000ffff137224 */ /* 0x000fe400078e001a */
[----:B------:R-:W-:Y:S02]  /*78c0*/  IMAD.MOV.U32 R22, RZ, RZ, R25 ;  /* 0x000000ffff167224 */ /* 0x000fe400078e0019 */
[----:B------:R-:W-:Y:S01]  /*78d0*/  IMAD.MOV.U32 R23, RZ, RZ, R27 ;  /* 0x000000ffff177224 */ /* 0x000fe200078e001b */
[----:B------:R-:W1:Y:S01]  /*78e0*/  LDS.128 R76, [R0] ;  /* 0x00000000004c7984 */ /* 0x000e620000000c00 */
[----:B------:R-:W-:-:S02]  /*78f0*/  IMAD.MOV.U32 R24, RZ, RZ, R28 ;  /* 0x000000ffff187224 */ /* 0x000fc400078e001c */
[----:B------:R-:W-:Y:S01]  /*7900*/  IMAD.MOV.U32 R28, RZ, RZ, R29 ;  /* 0x000000ffff1c7224 */ /* 0x000fe200078e001d */
[----:B------:R-:W-:Y:S01]  /*7910*/  LDS.128 R4, [R0+0x800] ;  /* 0x0008000000047984 */ /* 0x000fe20000000c00 */
[----:B------:R-:W-:Y:S02]  /*7920*/  IMAD.MOV.U32 R25, RZ, RZ, R30 ;  /* 0x000000ffff197224 */ /* 0x000fe400078e001e */
[----:B------:R-:W-:Y:S01]  /*7930*/  IMAD.MOV.U32 R29, RZ, RZ, R31 ;  /* 0x000000ffff1d7224 */ /* 0x000fe200078e001f */
[----:B------:R-:W-:Y:S01]  /*7940*/  BAR.SYNC.DEFER_BLOCKING 0x0 ;  /* 0x0000000000007b1d */ /* 0x000fe20000010000 */
[----:B------:R-:W-:Y:S02]  /*7950*/  IMAD.MOV.U32 R26, RZ, RZ, R32 ;  /* 0x000000ffff1a7224 */ /* 0x000fe400078e0020 */
[----:B------:R-:W-:Y:S02]  /*7960*/  IMAD.MOV.U32 R27, RZ, RZ, R34 ;  /* 0x000000ffff1b7224 */ /* 0x000fe400078e0022 */
        /* <DEDUP_REMOVED lines=9> */
[----:B------:R-:W-:Y:S01]  /*7a00*/  IMAD.MOV.U32 R123, RZ, RZ, R67 ;  /* 0x000000ffff7b7224 */ /* 0x000fe200078e0043 */
[----:B------:R-:W-:Y:S01]  /*7a10*/  STS.128 [R88], R8 ;  /* 0x0000000858007388 */ /* 0x000fe20000000c00 */
[-C--:B--2---:R-:W-:Y:S02]  /*7a20*/  IMAD R68, R101, R2.reuse, RZ ;  /* 0x0000000265447224 */ /* 0x084fe400078e02ff */
[----:B------:R-:W-:Y:S01]  /*7a30*/  IMAD R70, R99, R2, RZ ;  /* 0x0000000263467224 */ /* 0x000fe200078e02ff */
[----:B------:R-:W-:Y:S01]  /*7a40*/  STS.128 [R88+0x400], R12 ;  /* 0x0004000c58007388 */ /* 0x000fe20000000c00 */
[----:B------:R-:W-:Y:S06]  /*7a50*/  BAR.SYNC.DEFER_BLOCKING 0x0 ;  /* 0x0000000000007b1d */ /* 0x000fec0000010000 */
[----:B------:R-:W2:Y:S04]  /*7a60*/  LDS.128 R80, [R0] ;  /* 0x0000000000507984 */ /* 0x000ea80000000c00 */
[----:B------:R-:W-:Y:S01]  /*7a70*/  LDS.128 R8, [R0+0x800] ;  /* 0x0008000000087984 */ /* 0x000fe20000000c00 */
[----:B------:R-:W-:Y:S06]  /*7a80*/  BAR.SYNC.DEFER_BLOCKING 0x0 ;  /* 0x0000000000007b1d */ /* 0x000fec0000010000 */
[----:B------:R-:W-:Y:S04]  /*7a90*/  STS.128 [R88], R16 ;  /* 0x0000001058007388 */ /* 0x000fe80000000c00 */
[----:B------:R3:W-:Y:S01]  /*7aa0*/  STS.128 [R88+0x400], R20 ;  /* 0x0004001458007388 */ /* 0x0007e20000000c00 */
[----:B------:R-:W-:Y:S01]  /*7ab0*/  BAR.SYNC.DEFER_BLOCKING 0x0 ;  /* 0x0000000000007b1d */ /* 0x000fe20000010000 */
[----:B---3--:R-:W-:-:S02]  /*7ac0*/  IMAD.MOV.U32 R20, RZ, RZ, R36 ;  /* 0x000000ffff147224 */ /* 0x008fc400078e0024 */
[----:B------:R-:W-:Y:S02]  /*7ad0*/  IMAD.MOV.U32 R21, RZ, RZ, R38 ;  /* 0x000000ffff157224 */ /* 0x000fe400078e0026 */
[----:B------:R-:W-:Y:S02]  /*7ae0*/  IMAD.MOV.U32 R22, RZ, RZ, R40 ;  /* 0x000000ffff167224 */ /* 0x000fe400078e0028 */
[----:B------:R-:W-:Y:S01]  /*7af0*/  IMAD.MOV.U32 R23, RZ, RZ, R42 ;  /* 0x000000ffff177224 */ /* 0x000fe200078e002a */
[----:B------:R-:W3:Y:S04]  /*7b00*/  LDS.128 R84, [R0] ;  /* 0x0000000000547984 */ /* 0x000ee80000000c00 */
[----:B------:R-:W-:Y:S01]  /*7b10*/  LDS.128 R12, [R0+0x800] ;  /* 0x00080000000c7984 */ /* 0x000fe20000000c00 */
[----:B------:R-:W-:Y:S06]  /*7b20*/  BAR.SYNC.DEFER_BLOCKING 0x0 ;  /* 0x0000000000007b1d */ /* 0x000fec0000010000 */
[----:B------:R4:W-:Y:S04]  /*7b30*/  STS.128 [R88], R24 ;  /* 0x0000001858007388 */ /* 0x0009e80000000c00 */
[----:B------:R5:W-:Y:S01]  /*7b40*/  STS.128 [R88+0x400], R28 ;  /* 0x0004001c58007388 */ /* 0x000be20000000c00 */
[----:B------:R-:W-:Y:S01]  /*7b50*/  BAR.SYNC.DEFER_BLOCKING 0x0 ;  /* 0x0000000000007b1d */ /* 0x000fe20000010000 */
[----:B----4-:R-:W-:-:S02]  /*7b60*/  IMAD.MOV.U32 R24, RZ, RZ, R44 ;  /* 0x000000ffff187224 */ /* 0x010fc400078e002c */
[----:B------:R-:W-:Y:S02]  /*7b70*/  IMAD.MOV.U32 R25, RZ, RZ, R46 ;  /* 0x000000ffff197224 */ /* 0x000fe400078e002e */
[----:B------:R-:W-:Y:S02]  /*7b80*/  IMAD.MOV.U32 R26, RZ, RZ, R48 ;  /* 0x000000ffff1a7224 */ /* 0x000fe400078e0030 */
[----:B------:R-:W-:Y:S02]  /*7b90*/  IMAD.MOV.U32 R27, RZ, RZ, R50 ;  /* 0x000000ffff1b7224 */ /* 0x000fe400078e0032 */
[----:B-----5:R-:W-:Y:S02]  /*7ba0*/  IMAD.MOV.U32 R28, RZ, RZ, R45 ;  /* 0x000000ffff1c7224 */ /* 0x020fe400078e002d */
[----:B------:R-:W-:Y:S02]  /*7bb0*/  IMAD.MOV.U32 R29, RZ, RZ, R47 ;  /* 0x000000ffff1d7224 */ /* 0x000fe400078e002f */
[----:B------:R-:W-:-:S02]  /*7bc0*/  IMAD.MOV.U32 R30, RZ, RZ, R49 ;  /* 0x000000ffff1e7224 */ /* 0x000fc400078e0031 */
[----:B------:R-:W-:Y:S01]  /*7bd0*/  IMAD.MOV.U32 R31, RZ, RZ, R51 ;  /* 0x000000ffff1f7224 */ /* 0x000fe200078e0033 */
[----:B------:R-:W4:Y:S01]  /*7be0*/  LDS.128 R72, [R0] ;  /* 0x0000000000487984 */ /* 0x000f220000000c00 */
[----:B------:R-:W-:Y:S02]  /*7bf0*/  IMAD.MOV.U32 R44, RZ, RZ, R52 ;  /* 0x000000ffff2c7224 */ /* 0x000fe400078e0034 */
[----:B------:R-:W-:Y:S01]  /*7c00*/  IMAD.MOV.U32 R45, RZ, RZ, R54 ;  /* 0x000000ffff2d7224 */ /* 0x000fe200078e0036 */
[----:B------:R-:W-:Y:S01]  /*7c10*/  LDS.128 R16, [R0+0x800] ;  /* 0x0008000000107984 */ /* 0x000fe20000000c00 */
[----:B------:R-:W-:Y:S02]  /*7c20*/  IMAD.MOV.U32 R46, RZ, RZ, R56 ;  /* 0x000000ffff2e7224 */ /* 0x000fe400078e0038 */
        /* <DEDUP_REMOVED lines=10> */
[-C--:B------:R-:W-:Y:S02]  /*7cd0*/  IMAD R59, R111, R2.reuse, RZ ;  /* 0x000000026f3b7224 */ /* 0x080fe400078e02ff */
[-C--:B------:R-:W-:Y:S02]  /*7ce0*/  IMAD R60, R109, R2.reuse, RZ ;  /* 0x000000026d3c7224 */ /* 0x080fe400078e02ff */
[-C--:B------:R-:W-:Y:S02]  /*7cf0*/  IMAD R62, R107, R2.reuse, RZ ;  /* 0x000000026b3e7224 */ /* 0x080fe400078e02ff */
[-C--:B------:R-:W-:Y:S01]  /*7d00*/  IMAD R64, R105, R2.reuse, RZ ;  /* 0x0000000269407224 */ /* 0x080fe200078e02ff */
[----:B------:R-:W-:Y:S01]  /*7d10*/  STS.128 [R88], R20 ;  /* 0x0000001458007388 */ /* 0x000fe20000000c00 */
[----:B------:R-:W-:-:S03]  /*7d20*/  IMAD R66, R103, R2, RZ ;  /* 0x0000000267427224 */ /* 0x000fc600078e02ff */
[----:B------:R-:W-:Y:S01]  /*7d30*/  STS.128 [R88+0x400], R32 ;  /* 0x0004002058007388 */ /* 0x000fe20000000c00 */
[----:B------:R-:W-:Y:S06]  /*7d40*/  BAR.SYNC.DEFER_BLOCKING 0x0 ;  /* 0x0000000000007b1d */ /* 0x000fec0000010000 */
[----:B------:R-:W5:Y:S04]  /*7d50*/  LDS.128 R40, [R0] ;  /* 0x0000000000287984 */ /* 0x000f680000000c00 */
[----:B------:R-:W-:Y:S01]  /*7d60*/  LDS.128 R20, [R0+0x800] ;  /* 0x0008000000147984 */ /* 0x000fe20000000c00 */
[----:B------:R-:W-:Y:S06]  /*7d70*/  BAR.SYNC.DEFER_BLOCKING 0x0 ;  /* 0x0000000000007b1d */ /* 0x000fec0000010000 */
[----:B------:R-:W-:Y:S04]  /*7d80*/  STS.128 [R88], R24 ;  /* 0x0000001858007388 */ /* 0x000fe80000000c00 */
[----:B------:R-:W-:Y:S01]  /*7d90*/  STS.128 [R88+0x400], R28 ;  /* 0x0004001c58007388 */ /* 0x000fe20000000c00 */
[----:B------:R-:W-:Y:S06]  /*7da0*/  BAR.SYNC.DEFER_BLOCKING 0x0 ;  /* 0x0000000000007b1d */ /* 0x000fec0000010000 */
[----:B------:R-:W1:Y:S04]  /*7db0*/  LDS.128 R36, [R0] ;  /* 0x0000000000247984 */ /* 0x000e680000000c00 */
[----:B------:R-:W-:Y:S01]  /*7dc0*/  LDS.128 R28, [R0+0x800] ;  /* 0x00080000001c7984 */ /* 0x000fe20000000c00 */
[----:B------:R-:W-:Y:S06]  /*7dd0*/  BAR.SYNC.DEFER_BLOCKING 0x0 ;  /* 0x0000000000007b1d */ /* 0x000fec0000010000 */
[----:B------:R2:W-:Y:S04]  /*7de0*/  STS.128 [R88], R44 ;  /* 0x0000002c58007388 */ /* 0x0005e80000000c00 */
[----:B------:R3:W-:Y:S01]  /*7df0*/  STS.128 [R88+0x400], R48 ;  /* 0x0004003058007388 */ /* 0x0007e20000000c00 */
[----:B------:R-:W-:Y:S01]  /*7e00*/  BAR.SYNC.DEFER_BLOCKING 0x0 ;  /* 0x0000000000007b1d */ /* 0x000fe20000010000 */
[-C--:B--2---:R-:W-:Y:S01]  /*7e10*/  IMAD R46, R93, R2.reuse, RZ ;  /* 0x000000025d2e7224 */ /* 0x084fe200078e02ff */
[----:B------:R-:W-:Y:S01]  /*7e20*/  LEA R44, P2, R3, UR8, 0x2 ;  /* 0x00000008032c7c11 */ /* 0x000fe2000f8410ff */
[----:B------:R-:W-:-:S02]  /*7e30*/  IMAD R47, R91, R2, RZ ;  /* 0x000000025b2f7224 */ /* 0x000fc400078e02ff */
[-C--:B---3--:R-:W-:Y:S01]  /*7e40*/  IMAD R48, R115, R2.reuse, RZ ;  /* 0x0000000273307224 */ /* 0x088fe200078e02ff */
[----:B------:R-:W-:Y:S01]  /*7e50*/  LEA.HI.X.SX32 R3, R3, UR9, 0x2, P2 ;  /* 0x0000000903037c11 */ /* 0x000fe200090f16ff */
[----:B------:R-:W-:Y:S01]  /*7e60*/  IMAD R49, R113, R2, RZ ;  /* 0x0000000271317224 */ /* 0x000fe200078e02ff */
[C---:B------:R-:W-:Y:S01]  /*7e70*/  LEA R50, P4, R46.reuse, R44, 0x2 ;  /* 0x0000002c2e327211 */ /* 0x040fe200078810ff */
[C---:B------:R-:W-:Y:S01]  /*7e80*/  IMAD R45, R69.reuse, R2, RZ ;  /* 0x00000002452d7224 */ /* 0x040fe200078e02ff */
[----:B------:R-:W-:Y:S02]  /*7e90*/  ISETP.LT.AND P2, PT, R69, UR11, !P0 ;  /* 0x0000000b45007c0c */ /* 0x000fe4000c741270 */
[-C--:B------:R-:W-:Y:S02]  /*7ea0*/  LEA.HI.X.SX32 R51, R46, R3.reuse, 0x2, P4 ;  /* 0x000000032e337211 */ /* 0x080fe400020f16ff */
[C---:B------:R-:W-:Y:S01]  /*7eb0*/  LEA R56, P4, R49.reuse, R44, 0x2 ;  /* 0x0000002c31387211 */ /* 0x040fe200078810ff */
[----:B------:R-:W2:Y:S03]  /*7ec0*/  LDS.128 R32, [R0] ;  /* 0x0000000000207984 */ /* 0x000ea60000000c00 */
[-C--:B------:R-:W-:Y:S01]  /*7ed0*/  LEA.HI.X.SX32 R57, R49, R3.reuse, 0x2, P4 ;  /* 0x0000000331397211 */ /* 0x080fe200020f16ff */
[----:B------:R-:W-:Y:S01]  /*7ee0*/  IMAD R49, R117, R2, RZ ;  /* 0x0000000275317224 */ /* 0x000fe200078e02ff */
[CC--:B------:R-:W-:Y:S01]  /*7ef0*/  LEA R92, P4, R62.reuse, R44.reuse, 0x2 ;  /* 0x0000002c3e5c7211 */ /* 0x0c0fe200078810ff */
[----:B------:R-:W-:Y:S03]  /*7f00*/  LDS.128 R24, [R0+0x800] ;  /* 0x0008000000187984 */ /* 0x000fe60000000c00 */
[----:B------:R-:W-:Y:S01]  /*7f10*/  LEA.HI.X.SX32 R93, R62, R3, 0x2, P4 ;  /* 0x000000033e5d7211 */ /* 0x000fe200020f16ff */
[----:B------:R-:W-:Y:S06]  /*7f20*/  BAR.SYNC.DEFER_BLOCKING 0x0 ;  /* 0x0000000000007b1d */ /* 0x000fec0000010000 */
[----:B------:R3:W-:Y:S04]  /*7f30*/  STS.128 [R88], R52 ;  /* 0x0000003458007388 */ /* 0x0007e80000000c00 */
[----:B------:R-:W-:Y:S01]  /*7f40*/  STS.128 [R88+0x400], R120 ;  /* 0x0004007858007388 */ /* 0x000fe20000000c00 */
[----:B------:R-:W-:Y:S01]  /*7f50*/  BAR.SYNC.DEFER_BLOCKING 0x0 ;  /* 0x0000000000007b1d */ /* 0x000fe20000010000 */
[----:B---3--:R-:W-:-:S02]  /*7f60*/  LEA R52, P5, R47, R44, 0x2 ;  /* 0x0000002c2f347211 */ /* 0x008fc400078a10ff */
[CC--:B------:R-:W-:Y:S02]  /*7f70*/  LEA R54, P3, R48.reuse, R44.reuse, 0x2 ;  /* 0x0000002c30367211 */ /* 0x0c0fe400078610ff */
[-C--:B------:R-:W-:Y:S02]  /*7f80*/  LEA.HI.X.SX32 R53, R47, R3.reuse, 0x2, P5 ;  /* 0x000000032f357211 */ /* 0x080fe400028f16ff */
[CC--:B------:R-:W-:Y:S02]  /*7f90*/  LEA R58, P5, R59.reuse, R44.reuse, 0x2 ;  /* 0x0000002c3b3a7211 */ /* 0x0c0fe400078a10ff */
[-C--:B------:R-:W-:Y:S02]  /*7fa0*/  LEA.HI.X.SX32 R55, R48, R3.reuse, 0x2, P3 ;  /* 0x0000000330377211 */ /* 0x080fe400018f16ff */
[----:B------:R-:W-:Y:S02]  /*7fb0*/  LEA R90, P3, R60, R44, 0x2 ;  /* 0x0000002c3c5a7211 */ /* 0x000fe400078610ff */
[----:B------:R-:W-:-:S02]  /*7fc0*/  LEA.HI.X.SX32 R59, R59, R3, 0x2, P5 ;  /* 0x000000033b3b7211 */ /* 0x000fc400028f16ff */
[-C--:B------:R-:W-:Y:S02]  /*7fd0*/  LEA R94, P5, R64, R44.reuse, 0x2 ;  /* 0x0000002c405e7211 */ /* 0x080fe400078a10ff */
[-C--:B------:R-:W-:Y:S02]  /*7fe0*/  LEA.HI.X.SX32 R91, R60, R3.reuse, 0x2, P3 ;  /* 0x000000033c5b7211 */ /* 0x080fe400018f16ff */
[-C--:B------:R-:W-:Y:S02]  /*7ff0*/  LEA R60, P4, R66, R44.reuse, 0x2 ;  /* 0x0000002c423c7211 */ /* 0x080fe400078810ff */
[-C--:B------:R-:W-:Y:S02]  /*8000*/  LEA.HI.X.SX32 R95, R64, R3.reuse, 0x2, P5 ;  /* 0x00000003405f7211 */ /* 0x080fe400028f16ff */
[----:B------:R-:W-:Y:S02]  /*8010*/  LEA R46, P5, R45, R44, 0x2 ;  /* 0x0000002c2d2e7211 */ /* 0x000fe400078a10ff */
[----:B------:R-:W-:-:S02]  /*8020*/  LEA.HI.X.SX32 R61, R66, R3, 0x2, P4 ;  /* 0x00000003423d7211 */ /* 0x000fc400020f16ff */
[-C--:B------:R-:W-:Y:S02]  /*8030*/  LEA R62, P4, R68, R44.reuse, 0x2 ;  /* 0x0000002c443e7211 */ /* 0x080fe400078810ff */
[-C--:B------:R-:W-:Y:S01]  /*8040*/  LEA.HI.X.SX32 R47, R45, R3.reuse, 0x2, P5 ;  /* 0x000000032d2f7211 */ /* 0x080fe200028f16ff */
[----:B------:R-:W-:Y:S01]  /*8050*/  IMAD R45, R2, 0x20, R45 ;  /* 0x00000020022d7824 */ /* 0x000fe200078e022d */
[----:B------:R-:W-:Y:S02]  /*8060*/  ISETP.LT.AND P3, PT, R117, UR11, !P0 ;  /* 0x0000000b75007c0c */ /* 0x000fe4000c761270 */
[-C--:B------:R-:W-:Y:S01]  /*8070*/  LEA R48, P5, R49, R44.reuse, 0x2 ;  /* 0x0000002c31307211 */ /* 0x080fe200078a10ff */
[----:B-1----:R1:W-:Y:S01]  /*8080*/  @P2 STG.E desc[UR20][R46.64], R76 ;  /* 0x0000004c2e002986 */ /* 0x0023e2000c101914 */
[----:B------:R-:W-:Y:S02]  /*8090*/  LEA.HI.X.SX32 R63, R68, R3, 0x2, P4 ;  /* 0x00000003443f7211 */ /* 0x000fe400020f16ff */
[----:B------:R-:W-:-:S02]  /*80a0*/  LEA R64, P4, R70, R44, 0x2 ;  /* 0x0000002c46407211 */ /* 0x000fc400078810ff */
[-C--:B------:R-:W-:Y:S02]  /*80b0*/  LEA.HI.X.SX32 R49, R49, R3.reuse, 0x2, P5 ;  /* 0x0000000331317211 */ /* 0x080fe400028f16ff */
[----:B------:R-:W-:Y:S02]  /*80c0*/  ISETP.LT.AND P5, PT, R115, UR11, !P0 ;  /* 0x0000000b73007c0c */ /* 0x000fe4000c7a1270 */
[----:B------:R-:W-:Y:S01]  /*80d0*/  LEA.HI.X.SX32 R65, R70, R3, 0x2, P4 ;  /* 0x0000000346417211 */ /* 0x000fe200020f16ff */
[----:B------:R-:W-:Y:S01]  /*80e0*/  @P3 STG.E desc[UR20][R48.64], R77 ;  /* 0x0000004d30003986 */ /* 0x000fe2000c101914 */
[----:B------:R-:W-:Y:S01]  /*80f0*/  ISETP.LT.AND P4, PT, R113, UR11, !P0 ;  /* 0x0000000b71007c0c */ /* 0x000fe2000c781270 */
[----:B-1----:R-:W-:Y:S01]  /*8100*/  IMAD R47, R97, R2, RZ ;  /* 0x00000002612f7224 */ /* 0x002fe200078e02ff */
[----:B------:R-:W-:Y:S01]  /*8110*/  ISETP.LT.AND P2, PT, R111, UR11, !P0 ;  /* 0x0000000b6f007c0c */ /* 0x000fe2000c741270 */
[----:B------:R1:W-:Y:S01]  /*8120*/  @P1 STG.E desc[UR20][R50.64], R78 ;  /* 0x0000004e32001986 */ /* 0x0003e2000c101914 */
[----:B------:R-:W-:-:S02]  /*8130*/  ISETP.LT.AND P3, PT, R109, UR11, !P0 ;  /* 0x0000000b6d007c0c */ /* 0x000fc4000c761270 */
[----:B------:R-:W-:Y:S01]  /*8140*/  ISETP.LT.AND P1, PT, R107, UR11, !P0 ;  /* 0x0000000b6b007c0c */ /* 0x000fe2000c721270 */
[----:B------:R3:W-:Y:S01]  /*8150*/  @P6 STG.E desc[UR20][R52.64], R79 ;  /* 0x0000004f34006986 */ /* 0x0007e2000c101914 */
[----:B------:R-:W-:Y:S02]  /*8160*/  ISETP.LT.AND P6, PT, R105, UR11, !P0 ;  /* 0x0000000b69007c0c */ /* 0x000fe4000c7c1270 */
[----:B------:R-:W-:Y:S01]  /*8170*/  LOP3.LUT R46, R69, 0x20, RZ, 0xfc, !PT ;  /* 0x00000020452e7812 */ /* 0x000fe200078efcff */
[----:B------:R2:W-:Y:S01]  /*8180*/  @P5 STG.E desc[UR20][R54.64], R80 ;  /* 0x0000005036005986 */ /* 0x0005e2000c101914 */
[----:B------:R-:W-:-:S03]  /*8190*/  ISETP.LT.AND P5, PT, R103, UR11, !P0 ;  /* 0x0000000b67007c0c */ /* 0x000fc6000c7a1270 */
[----:B------:R-:W-:Y:S01]  /*81a0*/  @P4 STG.E desc[UR20][R56.64], R81 ;  /* 0x0000005138004986 */ /* 0x000fe2000c101914 */
[----:B------:R-:W-:Y:S02]  /*81b0*/  ISETP.LT.AND P4, PT, R101, UR11, !P0 ;  /* 0x0000000b65007c0c */ /* 0x000fe4000c781270 */
[----:B-1----:R-:W-:Y:S01]  /*81c0*/  LOP3.LUT R51, R69, 0x22, RZ, 0xfc, !PT ;  /* 0x0000002245337812 */ /* 0x002fe200078efcff */
[----:B------:R-:W-:Y:S01]  /*81d0*/  @P2 STG.E desc[UR20][R58.64], R82 ;  /* 0x000000523a002986 */ /* 0x000fe2000c101914 */
[----:B------:R-:W-:Y:S02]  /*81e0*/  ISETP.LT.AND P2, PT, R99, UR11, !P0 ;  /* 0x0000000b63007c0c */ /* 0x000fe4000c741270 */
[C---:B---3--:R-:W-:Y:S01]  /*81f0*/  LOP3.LUT R52, R69.reuse, 0x24, RZ, 0xfc, !PT ;  /* 0x0000002445347812 */ /* 0x048fe200078efcff */
[----:B------:R-:W-:Y:S01]  /*8200*/  @P3 STG.E desc[UR20][R90.64], R83 ;  /* 0x000000535a003986 */ /* 0x000fe2000c101914 */
[----:B------:R-:W-:Y:S01]  /*8210*/  ISETP.LT.AND P3, PT, R46, UR11, !P0 ;  /* 0x0000000b2e007c0c */ /* 0x000fe2000c761270 */
[----:B--2---:R-:W-:Y:S01]  /*8220*/  IMAD R55, R2, 0x2, R45 ;  /* 0x0000000202377824 */ /* 0x004fe200078e022d */
[----:B------:R-:W-:Y:S01]  /*8230*/  LOP3.LUT R53, R69, 0x26, RZ, 0xfc, !PT ;  /* 0x0000002645357812 */ /* 0x000fe200078efcff */
[----:B------:R-:W-:Y:S01]  /*8240*/  @P1 STG.E desc[UR20][R92.64], R84 ;  /* 0x000000545c001986 */ /* 0x000fe2000c101914 */
[----:B------:R-:W-:-:S02]  /*8250*/  ISETP.LT.AND P1, PT, R97, UR11, !P0 ;  /* 0x0000000b61007c0c */ /* 0x000fc4000c721270 */
[----:B------:R-:W-:Y:S01]  /*8260*/  LOP3.LUT R54, R69, 0x28, RZ, 0xfc, !PT ;  /* 0x0000002845367812 */ /* 0x000fe200078efcff */
[----:B------:R-:W-:Y:S01]  /*8270*/  @P6 STG.E desc[UR20][R94.64], R85 ;  /* 0x000000555e006986 */ /* 0x000fe2000c101914 */
[----:B------:R-:W-:-:S03]  /*8280*/  ISETP.LT.AND P6, PT, R53, UR11, !P0 ;  /* 0x0000000b35007c0c */ /* 0x000fc6000c7c1270 */
[----:B------:R-:W-:Y:S01]  /*8290*/  @P5 STG.E desc[UR20][R60.64], R86 ;  /* 0x000000563c005986 */ /* 0x000fe2000c101914 */
[----:B------:R-:W-:-:S03]  /*82a0*/  LEA R46, P5, R47, R44, 0x2 ;  /* 0x0000002c2f2e7211 */ /* 0x000fc600078a10ff */
[----:B------:R-:W-:Y:S01]  /*82b0*/  @P4 STG.E desc[UR20][R62.64], R87 ;  /* 0x000000573e004986 */ /* 0x000fe2000c101914 */
[----:B------:R-:W-:Y:S02]  /*82c0*/  LEA.HI.X.SX32 R47, R47, R3, 0x2, P5 ;  /* 0x000000032f2f7211 */ /* 0x000fe400028f16ff */
[----:B------:R-:W-:Y:S01]  /*82d0*/  ISETP.LT.AND P5, PT, R71, UR11, !P0 ;  /* 0x0000000b47007c0c */ /* 0x000fe2000c7a1270 */
[----:B----4-:R-:W-:Y:S01]  /*82e0*/  @P2 STG.E desc[UR20][R64.64], R72 ;  /* 0x0000004840002986 */ /* 0x010fe2000c101914 */
[C---:B------:R-:W-:Y:S01]  /*82f0*/  ISETP.LT.AND P2, PT, R89.reuse, UR11, !P0 ;  /* 0x0000000b59007c0c */ /* 0x040fe2000c741270 */
[-C--:B------:R-:W-:Y:S02]  /*8300*/  IMAD R89, R89, R2.reuse, RZ ;  /* 0x0000000259597224 */ /* 0x080fe400078e02ff */
[----:B------:R-:W-:Y:S01]  /*8310*/  IMAD R71, R71, R2, RZ ;  /* 0x0000000247477224 */ /* 0x000fe200078e02ff */
[----:B------:R1:W-:Y:S02]  /*8320*/  @P1 STG.E desc[UR20][R46.64], R73 ;  /* 0x000000492e001986 */ /* 0x0003e4000c101914 */
[----:B------:R-:W-:-:S02]  /*8330*/  LEA R48, P1, R89, R44, 0x2 ;  /* 0x0000002c59307211 */ /* 0x000fc400078210ff */
[-C--:B------:R-:W-:Y:S02]  /*8340*/  LEA R50, P4, R71, R44.reuse, 0x2 ;  /* 0x0000002c47327211 */ /* 0x080fe400078810ff */
[-C--:B------:R-:W-:Y:S02]  /*8350*/  LEA.HI.X.SX32 R49, R89, R3.reuse, 0x2, P1 ;  /* 0x0000000359317211 */ /* 0x080fe400008f16ff */
[----:B------:R-:W-:Y:S02]  /*8360*/  ISETP.LT.AND P1, PT, R51, UR11, !P0 ;  /* 0x0000000b33007c0c */ /* 0x000fe4000c721270 */
[----:B------:R-:W-:Y:S01]  /*8370*/  LEA.HI.X.SX32 R51, R71, R3, 0x2, P4 ;  /* 0x0000000347337211 */ /* 0x000fe200020f16ff */
[----:B------:R2:W-:Y:S01]  /*8380*/  @P2 STG.E desc[UR20][R48.64], R74 ;  /* 0x0000004a30002986 */ /* 0x0005e2000c101914 */
[----:B------:R-:W-:Y:S02]  /*8390*/  ISETP.LT.AND P4, PT, R52, UR11, !P0 ;  /* 0x0000000b34007c0c */ /* 0x000fe4000c781270 */
[-C--:B-1----:R-:W-:Y:S01]  /*83a0*/  LEA R46, P2, R45, R44.reuse, 0x2 ;  /* 0x0000002c2d2e7211 */ /* 0x082fe200078410ff */
[----:B------:R1:W-:Y:S01]  /*83b0*/  @P5 STG.E desc[UR20][R50.64], R75 ;  /* 0x0000004b32005986 */ /* 0x0003e2000c101914 */
[----:B------:R-:W-:-:S02]  /*83c0*/  LEA R52, P5, R55, R44, 0x2 ;  /* 0x0000002c37347211 */ /* 0x000fc400078a10ff */
[-C--:B------:R-:W-:Y:S02]  /*83d0*/  LEA.HI.X.SX32 R47, R45, R3.reuse, 0x2, P2 ;  /* 0x000000032d2f7211 */ /* 0x080fe400010f16ff */
[----:B------:R-:W-:Y:S01]  /*83e0*/  LEA.HI.X.SX32 R53, R55, R3, 0x2, P5 ;  /* 0x0000000337357211 */ /* 0x000fe200028f16ff */
[----:B------:R-:W-:Y:S01]  /*83f0*/  IMAD R55, R2, 0x2, R55 ;  /* 0x0000000202377824 */ /* 0x000fe200078e0237 */
[----:B------:R-:W-:Y:S01]  /*8400*/  ISETP.LT.AND P2, PT, R54, UR11, !P0 ;  /* 0x0000000b36007c0c */ /* 0x000fe2000c741270 */
[----:B-----5:R3:W-:Y:S01]  /*8410*/  @P3 STG.E desc[UR20][R46.64], R40 ;  /* 0x000000282e003986 */ /* 0x0207e2000c101914 */
[----:B------:R-:W-:Y:S01]  /*8420*/  LOP3.LUT R54, R69, 0x2c, RZ, 0xfc, !PT ;  /* 0x0000002c45367812 */ /* 0x000fe200078efcff */
[----:B------:R-:W-:Y:S02]  /*8430*/  IMAD R45, R2, 0x2, R55 ;  /* 0x00000002022d7824 */ /* 0x000fe400078e0237 */
[----:B------:R4:W-:Y:S01]  /*8440*/  @P1 STG.E desc[UR20][R52.64], R41 ;  /* 0x0000002934001986 */ /* 0x0009e2000c101914 */
[----:B--2---:R-:W-:-:S02]  /*8450*/  LEA R48, P1, R55, R44, 0x2 ;  /* 0x0000002c37307211 */ /* 0x004fc400078210ff */
[----:B-1----:R-:W-:Y:S02]  /*8460*/  LOP3.LUT R51, R69, 0x2a, RZ, 0xfc, !PT ;  /* 0x0000002a45337812 */ /* 0x002fe400078efcff */
[----:B------:R-:W-:Y:S02]  /*8470*/  LEA R50, P3, R45, R44, 0x2 ;  /* 0x0000002c2d327211 */ /* 0x000fe400078610ff */
[-C--:B------:R-:W-:Y:S01]  /*8480*/  LEA.HI.X.SX32 R49, R55, R3.reuse, 0x2, P1 ;  /* 0x0000000337317211 */ /* 0x080fe200008f16ff */
[C---:B------:R-:W-:Y:S01]  /*8490*/  IMAD R55, R2.reuse, 0x2, R45 ;  /* 0x0000000202377824 */ /* 0x040fe200078e022d */
[----:B------:R-:W-:Y:S02]  /*84a0*/  ISETP.LT.AND P5, PT, R51, UR11, !P0 ;  /* 0x0000000b33007c0c */ /* 0x000fe4000c7a1270 */
[----:B------:R-:W-:Y:S01]  /*84b0*/  LEA.HI.X.SX32 R51, R45, R3, 0x2, P3 ;  /* 0x000000032d337211 */ /* 0x000fe200018f16ff */
[----:B------:R-:W-:Y:S01]  /*84c0*/  IMAD R45, R2, 0x2, R55 ;  /* 0x00000002022d7824 */ /* 0x000fe200078e0237 */
[----:B------:R1:W-:Y:S01]  /*84d0*/  @P4 STG.E desc[UR20][R48.64], R42 ;  /* 0x0000002a30004986 */ /* 0x0003e2000c101914 */
[----:B---3--:R-:W-:-:S02]  /*84e0*/  LOP3.LUT R47, R69, 0x2e, RZ, 0xfc, !PT ;  /* 0x0000002e452f7812 */ /* 0x008fc400078efcff */
[-C--:B------:R-:W-:Y:S01]  /*84f0*/  LEA R40, P3, R55, R44.reuse, 0x2 ;  /* 0x0000002c37287211 */ /* 0x080fe200078610ff */
[----:B------:R2:W-:Y:S01]  /*8500*/  @P6 STG.E desc[UR20][R50.64], R43 ;  /* 0x0000002b32006986 */ /* 0x0005e2000c101914 */
[-C--:B------:R-:W-:Y:S02]  /*8510*/  LEA R46, P6, R45, R44.reuse, 0x2 ;  /* 0x0000002c2d2e7211 */ /* 0x080fe400078c10ff */
[----:B------:R-:W-:Y:S02]  /*8520*/  ISETP.LT.AND P4, PT, R47, UR11, !P0 ;  /* 0x0000000b2f007c0c */ /* 0x000fe4000c781270 */
[-C--:B----4-:R-:W-:Y:S02]  /*8530*/  LEA.HI.X.SX32 R41, R55, R3.reuse, 0x2, P3 ;  /* 0x0000000337297211 */ /* 0x090fe400018f16ff */
[----:B------:R-:W-:Y:S01]  /*8540*/  LEA.HI.X.SX32 R47, R45, R3, 0x2, P6 ;  /* 0x000000032d2f7211 */ /* 0x000fe200030f16ff */
[----:B------:R-:W-:Y:S01]  /*8550*/  IMAD R45, R2, 0x2, R45 ;  /* 0x00000002022d7824 */ /* 0x000fe200078e022d */
[----:B------:R-:W-:Y:S01]  /*8560*/  LOP3.LUT R52, R69, 0x30, RZ, 0xfc, !PT ;  /* 0x0000003045347812 */ /* 0x000fe200078efcff */
[----:B------:R-:W-:Y:S01]  /*8570*/  @P2 STG.E desc[UR20][R40.64], R36 ;  /* 0x0000002428002986 */ /* 0x000fe2000c101914 */
[----:B------:R-:W-:Y:S01]  /*8580*/  ISETP.LT.AND P1, PT, R54, UR11, !P0 ;  /* 0x0000000b36007c0c */ /* 0x000fe2000c721270 */
[----:B-1----:R-:W-:Y:S01]  /*8590*/  IMAD R49, R2, 0x2, R45 ;  /* 0x0000000202317824 */ /* 0x002fe200078e022d */
[----:B------:R-:W-:Y:S01]  /*85a0*/  LEA R42, P2, R45, R44, 0x2 ;  /* 0x0000002c2d2a7211 */ /* 0x000fe200078410ff */
[----:B------:R1:W-:Y:S01]  /*85b0*/  @P5 STG.E desc[UR20][R46.64], R37 ;  /* 0x000000252e005986 */ /* 0x0003e2000c101914 */
[----:B------:R-:W-:-:S02]  /*85c0*/  ISETP.LT.AND P3, PT, R52, UR11, !P0 ;  /* 0x0000000b34007c0c */ /* 0x000fc4000c761270 */
[-C--:B--2---:R-:W-:Y:S01]  /*85d0*/  LEA.HI.X.SX32 R43, R45, R3.reuse, 0x2, P2 ;  /* 0x000000032d2b7211 */ /* 0x084fe200010f16ff */
[C---:B------:R-:W-:Y:S01]  /*85e0*/  IMAD R45, R2.reuse, 0x2, R49 ;  /* 0x00000002022d7824 */ /* 0x040fe200078e0231 */
[----:B------:R-:W2:Y:S01]  /*85f0*/  LDS.128 R52, [R0] ;  /* 0x0000000000347984 */ /* 0x000ea20000000c00 */
[----:B------:R-:W-:Y:S02]  /*8600*/  LEA R48, P6, R49, R44, 0x2 ;  /* 0x0000002c31307211 */ /* 0x000fe400078c10ff */
[----:B------:R-:W-:Y:S02]  /*8610*/  LOP3.LUT R51, R69, 0x32, RZ, 0xfc, !PT ;  /* 0x0000003245337812 */ /* 0x000fe400078efcff */
[----:B------:R-:W-:Y:S01]  /*8620*/  LEA.HI.X.SX32 R49, R49, R3, 0x2, P6 ;  /* 0x0000000331317211 */ /* 0x000fe200030f16ff */
[----:B------:R3:W-:Y:S01]  /*8630*/  @P1 STG.E desc[UR20][R42.64], R38 ;  /* 0x000000262a001986 */ /* 0x0007e2000c101914 */
[----:B-1----:R-:W-:Y:S01]  /*8640*/  IMAD R47, R2, 0x2, R45 ;  /* 0x00000002022f7824 */ /* 0x002fe200078e022d */
[----:B------:R-:W-:-:S02]  /*8650*/  ISETP.LT.AND P5, PT, R51, UR11, !P0 ;  /* 0x0000000b33007c0c */ /* 0x000fc4000c7a1270 */
[----:B------:R-:W-:Y:S01]  /*8660*/  LOP3.LUT R41, R69, 0x36, RZ, 0xfc, !PT ;  /* 0x0000003645297812 */ /* 0x000fe200078efcff */
[----:B------:R1:W-:Y:S01]  /*8670*/  @P4 STG.E desc[UR20][R48.64], R39 ;  /* 0x0000002730004986 */ /* 0x0003e2000c101914 */
[-C--:B------:R-:W-:Y:S02]  /*8680*/  LEA R40, P6, R47, R44.reuse, 0x2 ;  /* 0x0000002c2f287211 */ /* 0x080fe400078c10ff */
[----:B------:R-:W-:Y:S02]  /*8690*/  LEA R36, P1, R45, R44, 0x2 ;  /* 0x0000002c2d247211 */ /* 0x000fe400078210ff */
[----:B------:R-:W-:Y:S02]  /*86a0*/  ISETP.LT.AND P4, PT, R41, UR11, !P0 ;  /* 0x0000000b29007c0c */ /* 0x000fe4000c781270 */
[----:B------:R-:W-:Y:S02]  /*86b0*/  LOP3.LUT R50, R69, 0x34, RZ, 0xfc, !PT ;  /* 0x0000003445327812 */ /* 0x000fe400078efcff */
[-C--:B------:R-:W-:Y:S01]  /*86c0*/  LEA.HI.X.SX32 R41, R47, R3.reuse, 0x2, P6 ;  /* 0x000000032f297211 */ /* 0x080fe200030f16ff */
[----:B------:R-:W-:Y:S01]  /*86d0*/  IMAD R47, R2, 0x2, R47 ;  /* 0x00000002022f7824 */ /* 0x000fe200078e022f */
[----:B------:R-:W-:-:S02]  /*86e0*/  LEA.HI.X.SX32 R37, R45, R3, 0x2, P1 ;  /* 0x000000032d257211 */ /* 0x000fc400008f16ff */
[----:B------:R-:W-:Y:S01]  /*86f0*/  ISETP.LT.AND P2, PT, R50, UR11, !P0 ;  /* 0x0000000b32007c0c */ /* 0x000fe2000c741270 */
[C---:B---3--:R-:W-:Y:S01]  /*8700*/  IMAD R43, R2.reuse, 0x2, R47 ;  /* 0x00000002022b7824 */ /* 0x048fe200078e022f */
[----:B------:R-:W-:Y:S01]  /*8710*/  LOP3.LUT R45, R69, 0x3a, RZ, 0xfc, !PT ;  /* 0x0000003a452d7812 */ /* 0x000fe200078efcff */
[----:B------:R3:W-:Y:S01]  /*8720*/  @P3 STG.E desc[UR20][R36.64], R32 ;  /* 0x0000002024003986 */ /* 0x0007e2000c101914 */
[-C--:B------:R-:W-:Y:S02]  /*8730*/  LEA R38, P3, R47, R44.reuse, 0x2 ;  /* 0x0000002c2f267211 */ /* 0x080fe400078610ff */
[----:B------:R-:W-:Y:S01]  /*8740*/  LOP3.LUT R46, R69, 0x38, RZ, 0xfc, !PT ;  /* 0x00000038452e7812 */ /* 0x000fe200078efcff */
[----:B------:R4:W-:Y:S01]  /*8750*/  @P5 STG.E desc[UR20][R40.64], R33 ;  /* 0x0000002128005986 */ /* 0x0009e2000c101914 */
[----:B------:R-:W-:Y:S01]  /*8760*/  ISETP.LT.AND P5, PT, R45, UR11, !P0 ;  /* 0x0000000b2d007c0c */ /* 0x000fe2000c7a1270 */
[----:B------:R-:W-:Y:S01]  /*8770*/  IMAD R45, R2, 0x2, R43 ;  /* 0x00000002022d7824 */ /* 0x000fe200078e022b */
[----:B------:R-:W-:-:S02]  /*8780*/  LEA R42, P6, R43, R44, 0x2 ;  /* 0x0000002c2b2a7211 */ /* 0x000fc400078c10ff */
[-C--:B-1----:R-:W-:Y:S02]  /*8790*/  LEA.HI.X.SX32 R39, R47, R3.reuse, 0x2, P3 ;  /* 0x000000032f277211 */ /* 0x082fe400018f16ff */
[----:B------:R-:W-:Y:S02]  /*87a0*/  ISETP.LT.AND P1, PT, R46, UR11, !P0 ;  /* 0x0000000b2e007c0c */ /* 0x000fe4000c721270 */
[----:B------:R-:W-:Y:S01]  /*87b0*/  LEA.HI.X.SX32 R43, R43, R3, 0x2, P6 ;  /* 0x000000032b2b7211 */ /* 0x000fe200030f16ff */
[----:B------:R1:W-:Y:S01]  /*87c0*/  @P2 STG.E desc[UR20][R38.64], R34 ;  /* 0x0000002226002986 */ /* 0x0003e2000c101914 */
[----:B---3--:R-:W-:Y:S01]  /*87d0*/  LOP3.LUT R37, R69, 0x3e, RZ, 0xfc, !PT ;  /* 0x0000003e45257812 */ /* 0x008fe200078efcff */
[----:B----4-:R-:W-:Y:S01]  /*87e0*/  IMAD R41, R2, 0x2, R45 ;  /* 0x0000000202297824 */ /* 0x010fe200078e022d */
[----:B------:R-:W-:Y:S01]  /*87f0*/  LEA R32, P2, R45, R44, 0x2 ;  /* 0x0000002c2d207211 */ /* 0x000fe200078410ff */
[----:B------:R3:W-:Y:S01]  /*8800*/  @P4 STG.E desc[UR20][R42.64], R35 ;  /* 0x000000232a004986 */ /* 0x0007e2000c101914 */
[----:B------:R-:W-:-:S02]  /*8810*/  ISETP.LT.AND P4, PT, R37, UR11, !P0 ;  /* 0x0000000b25007c0c */ /* 0x000fc4000c781270 */
[-C--:B------:R-:W-:Y:S02]  /*8820*/  LEA R36, P6, R41, R44.reuse, 0x2 ;  /* 0x0000002c29247211 */ /* 0x080fe400078c10ff */
[-C--:B------:R-:W-:Y:S02]  /*8830*/  LEA.HI.X.SX32 R33, R45, R3.reuse, 0x2, P2 ;  /* 0x000000032d217211 */ /* 0x080fe400010f16ff */
[----:B------:R-:W-:Y:S01]  /*8840*/  LEA.HI.X.SX32 R37, R41, R3, 0x2, P6 ;  /* 0x0000000329257211 */ /* 0x000fe200030f16ff */
[C---:B------:R-:W-:Y:S01]  /*8850*/  IMAD R41, R2.reuse, 0x2, R41 ;  /* 0x0000000202297824 */ /* 0x040fe200078e0229 */
[C---:B------:R-:W-:Y:S01]  /*8860*/  LOP3.LUT R46, R69.reuse, 0x3c, RZ, 0xfc, !PT ;  /* 0x0000003c452e7812 */ /* 0x040fe200078efcff */
[----:B--2---:R-:W-:Y:S01]  /*8870*/  @P1 STG.E desc[UR20][R32.64], R52 ;  /* 0x0000003420001986 */ /* 0x004fe2000c101914 */
[----:B------:R-:W-:Y:S01]  /*8880*/  LOP3.LUT R40, R69, 0x40, RZ, 0xfc, !PT ;  /* 0x0000004045287812 */ /* 0x000fe200078efcff */
[----:B-1----:R-:W-:Y:S01]  /*8890*/  IMAD R39, R2, 0x2, R41 ;  /* 0x0000000202277824 */ /* 0x002fe200078e0229 */
[----:B------:R-:W-:Y:S01]  /*88a0*/  LEA R34, P1, R41, R44, 0x2 ;  /* 0x0000002c29227211 */ /* 0x000fe200078210ff */
[----:B------:R1:W-:Y:S01]  /*88b0*/  @P5 STG.E desc[UR20][R36.64], R53 ;  /* 0x0000003524005986 */ /* 0x0003e2000c101914 */
[----:B------:R-:W-:-:S02]  /*88c0*/  ISETP.LT.AND P3, PT, R46, UR11, !P0 ;  /* 0x0000000b2e007c0c */ /* 0x000fc4000c761270 */
[-C--:B---3--:R-:W-:Y:S01]  /*88d0*/  LEA.HI.X.SX32 R35, R41, R3.reuse, 0x2, P1 ;  /* 0x0000000329237211 */ /* 0x088fe200008f16ff */
[C---:B------:R-:W-:Y:S01]  /*88e0*/  IMAD R41, R2.reuse, 0x2, R39 ;  /* 0x0000000202297824 */ /* 0x040fe200078e0227 */
[----:B------:R-:W-:Y:S02]  /*88f0*/  LEA R38, P6, R39, R44, 0x2 ;  /* 0x0000002c27267211 */ /* 0x000fe400078c10ff */
[----:B------:R-:W-:Y:S01]  /*8900*/  LOP3.LUT R42, R69, 0x42, RZ, 0xfc, !PT ;  /* 0x00000042452a7812 */ /* 0x000fe200078efcff */
[----:B------:R-:W-:Y:S01]  /*8910*/  IMAD R43, R2, 0x2, R41 ;  /* 0x00000002022b7824 */ /* 0x000fe200078e0229 */
[----:B------:R-:W-:Y:S02]  /*8920*/  ISETP.LT.AND P2, PT, R40, UR11, !P0 ;  /* 0x0000000b28007c0c */ /* 0x000fe4000c741270 */
[----:B------:R-:W-:Y:S02]  /*8930*/  LEA.HI.X.SX32 R39, R39, R3, 0x2, P6 ;  /* 0x0000000327277211 */ /* 0x000fe400030f16ff */
[----:B------:R-:W-:Y:S01]  /*8940*/  ISETP.LT.AND P5, PT, R42, UR11, !P0 ;  /* 0x0000000b2a007c0c */ /* 0x000fe2000c7a1270 */
[----:B------:R-:W-:Y:S01]  /*8950*/  @P3 STG.E desc[UR20][R34.64], R54 ;  /* 0x0000003622003986 */ /* 0x000fe2000c101914 */
[----:B-1----:R-:W-:-:S02]  /*8960*/  LOP3.LUT R37, R69, 0x46, RZ, 0xfc, !PT ;  /* 0x0000004645257812 */ /* 0x002fc400078efcff */
[-C--:B------:R-:W-:Y:S01]  /*8970*/  LEA R36, P6, R43, R44.reuse, 0x2 ;  /* 0x0000002c2b247211 */ /* 0x080fe200078c10ff */
[----:B------:R1:W-:Y:S01]  /*8980*/  @P4 STG.E desc[UR20][R38.64], R55 ;  /* 0x0000003726004986 */ /* 0x0003e2000c101914 */
[----:B------:R-:W-:Y:S02]  /*8990*/  LEA R32, P3, R41, R44, 0x2 ;  /* 0x0000002c29207211 */ /* 0x000fe400078610ff */
[----:B------:R-:W-:Y:S02]  /*89a0*/  ISETP.LT.AND P4, PT, R37, UR11, !P0 ;  /* 0x0000000b25007c0c */ /* 0x000fe4000c781270 */
[----:B------:R-:W-:Y:S02]  /*89b0*/  LOP3.LUT R40, R69, 0x44, RZ, 0xfc, !PT ;  /* 0x0000004445287812 */ /* 0x000fe400078efcff */
[-C--:B------:R-:W-:Y:S01]  /*89c0*/  LEA.HI.X.SX32 R37, R43, R3.reuse, 0x2, P6 ;  /* 0x000000032b257211 */ /* 0x080fe200030f16ff */
[----:B------:R-:W-:Y:S01]  /*89d0*/  IMAD R43, R2, 0x2, R43 ;  /* 0x00000002022b7824 */ /* 0x000fe200078e022b */
[----:B------:R-:W-:-:S02]  /*89e0*/  LEA.HI.X.SX32 R33, R41, R3, 0x2, P3 ;  /* 0x0000000329217211 */ /* 0x000fc400018f16ff */
[----:B------:R-:W-:Y:S01]  /*89f0*/  ISETP.LT.AND P1, PT, R40, UR11, !P0 ;  /* 0x0000000b28007c0c */ /* 0x000fe2000c721270 */
[C---:B-1----:R-:W-:Y:S01]  /*8a00*/  IMAD R39, R2.reuse, 0x2, R43 ;  /* 0x0000000202277824 */ /* 0x042fe200078e022b */
        /* <DEDUP_REMOVED lines=8> */
[-C--:B------:R-:W-:Y:S02]  /*8a90*/  LEA.HI.X.SX32 R35, R43, R3.reuse, 0x2, P2 ;  /* 0x000000032b237211 */ /* 0x080fe400010f16ff */
[----:B------:R-:W-:Y:S02]  /*8aa0*/  ISETP.LT.AND P3, PT, R40, UR11, !P0 ;  /* 0x0000000b28007c0c */ /* 0x000fe4000c761270 */
[----:B------:R-:W-:Y:S01]  /*8ab0*/  LEA.HI.X.SX32 R39, R39, R3, 0x2, P6 ;  /* 0x0000000327277211 */ /* 0x000fe200030f16ff */
[----:B------:R3:W-:Y:S01]  /*8ac0*/  @P1 STG.E desc[UR20][R34.64], R6 ;  /* 0x0000000622001986 */ /* 0x0007e2000c101914 */
[----:B-1----:R-:W-:Y:S01]  /*8ad0*/  LOP3.LUT R33, R69, 0x4e, RZ, 0xfc, !PT ;  /* 0x0000004e45217812 */ /* 0x002fe200078efcff */
[----:B--2---:R-:W-:Y:S01]  /*8ae0*/  IMAD R37, R2, 0x2, R41 ;  /* 0x0000000202257824 */ /* 0x004fe200078e0229 */
        /* <DEDUP_REMOVED lines=8> */
[----:B------:R-:W-:Y:S01]  /*8b70*/  @P3 STG.E desc[UR20][R4.64], R8 ;  /* 0x0000000804003986 */ /* 0x000fe2000c101914 */
[----:B------:R-:W-:Y:S01]  /*8b80*/  LOP3.LUT R36, R69, 0x50, RZ, 0xfc, !PT ;  /* 0x0000005045247812 */ /* 0x000fe200078efcff */
[----:B---3--:R-:W-:Y:S01]  /*8b90*/  IMAD R35, R2, 0x2, R37 ;  /* 0x0000000202237824 */ /* 0x008fe200078e0225 */
[----:B------:R-:W-:Y:S01]  /*8ba0*/  ISETP.LT.AND P2, PT, R40, UR11, !P0 ;  /* 0x0000000b28007c0c */ /* 0x000fe2000c741270 */
[----:B------:R2:W-:Y:S01]  /*8bb0*/  @P5 STG.E desc[UR20][R32.64], R9 ;  /* 0x0000000920005986 */ /* 0x0005e2000c101914 */
[----:B------:R-:W-:-:S02]  /*8bc0*/  LEA R6, P3, R37, R44, 0x2 ;  /* 0x0000002c25067211 */ /* 0x000fc400078610ff */
[----:B------:R-:W-:Y:S02]  /*8bd0*/  LEA R34, P6, R35, R44, 0x2 ;  /* 0x0000002c23227211 */ /* 0x000fe400078c10ff */
[-C--:B-1----:R-:W-:Y:S01]  /*8be0*/  LEA.HI.X.SX32 R7, R37, R3.reuse, 0x2, P3 ;  /* 0x0000000325077211 */ /* 0x082fe200018f16ff */
[----:B------:R-:W-:Y:S01]  /*8bf0*/  IMAD R37, R2, 0x2, R35 ;  /* 0x0000000202257824 */ /* 0x000fe200078e0223 */
[----:B------:R-:W-:Y:S02]  /*8c00*/  ISETP.LT.AND P1, PT, R36, UR11, !P0 ;  /* 0x0000000b24007c0c */ /* 0x000fe4000c721270 */
[----:B------:R-:W-:Y:S02]  /*8c10*/  LEA.HI.X.SX32 R35, R35, R3, 0x2, P6 ;  /* 0x0000000323237211 */ /* 0x000fe400030f16ff */
[C---:B------:R-:W-:Y:S01]  /*8c20*/  LOP3.LUT R38, R69.reuse, 0x52, RZ, 0xfc, !PT ;  /* 0x0000005245267812 */ /* 0x040fe200078efcff */
[----:B--2---:R-:W-:Y:S01]  /*8c30*/  IMAD R33, R2, 0x2, R37 ;  /* 0x0000000202217824 */ /* 0x004fe200078e0225 */
[----:B------:R-:W-:Y:S01]  /*8c40*/  @P2 STG.E desc[UR20][R6.64], R10 ;  /* 0x0000000a06002986 */ /* 0x000fe2000c101914 */
[----:B------:R-:W-:-:S02]  /*8c50*/  LOP3.LUT R9, R69, 0x56, RZ, 0xfc, !PT ;  /* 0x0000005645097812 */ /* 0x000fc400078efcff */
[-C--:B------:R-:W-:Y:S01]  /*8c60*/  LEA R4, P2, R37, R44.reuse, 0x2 ;  /* 0x0000002c25047211 */ /* 0x080fe200078410ff */
[----:B------:R1:W-:Y:S01]  /*8c70*/  @P4 STG.E desc[UR20][R34.64], R11 ;  /* 0x0000000b22004986 */ /* 0x0003e2000c101914 */
[-C--:B------:R-:W-:Y:S02]  /*8c80*/  LEA R8, P6, R33, R44.reuse, 0x2 ;  /* 0x0000002c21087211 */ /* 0x080fe400078c10ff */
[----:B------:R-:W-:Y:S02]  /*8c90*/  ISETP.LT.AND P4, PT, R9, UR11, !P0 ;  /* 0x0000000b09007c0c */ /* 0x000fe4000c781270 */
[----:B------:R-:W-:Y:S02]  /*8ca0*/  LOP3.LUT R36, R69, 0x54, RZ, 0xfc, !PT ;  /* 0x0000005445247812 */ /* 0x000fe400078efcff */
[-C--:B------:R-:W-:Y:S02]  /*8cb0*/  LEA.HI.X.SX32 R5, R37, R3.reuse, 0x2, P2 ;  /* 0x0000000325057211 */ /* 0x080fe400010f16ff */
[----:B------:R-:W-:Y:S01]  /*8cc0*/  LEA.HI.X.SX32 R9, R33, R3, 0x2, P6 ;  /* 0x0000000321097211 */ /* 0x000fe200030f16ff */
[----:B------:R-:W-:Y:S01]  /*8cd0*/  IMAD R33, R2, 0x2, R33 ;  /* 0x0000000202217824 */ /* 0x000fe200078e0221 */
[----:B------:R-:W-:Y:S01]  /*8ce0*/  ISETP.LT.AND P5, PT, R38, UR11, !P0 ;  /* 0x0000000b26007c0c */ /* 0x000fe2000c7a1270 */
[----:B------:R2:W-:Y:S01]  /*8cf0*/  @P1 STG.E desc[UR20][R4.64], R12 ;  /* 0x0000000c04001986 */ /* 0x0005e2000c101914 */
[----:B------:R-:W-:Y:S01]  /*8d00*/  ISETP.LT.AND P3, PT, R36, UR11, !P0 ;  /* 0x0000000b24007c0c */ /* 0x000fe2000c761270 */
[----:B-1----:R-:W-:Y:S01]  /*8d10*/  IMAD R11, R2, 0x2, R33 ;  /* 0x00000002020b7824 */ /* 0x002fe200078e0221 */
[----:B------:R-:W-:-:S02]  /*8d20*/  LEA R6, P1, R33, R44, 0x2 ;  /* 0x0000002c21067211 */ /* 0x000fc400078210ff */
[----:B------:R-:W-:Y:S02]  /*8d30*/  LOP3.LUT R32, R69, 0x58, RZ, 0xfc, !PT ;  /* 0x0000005845207812 */ /* 0x000fe400078efcff */
[-C--:B------:R-:W-:Y:S02]  /*8d40*/  LEA R10, P6, R11, R44.reuse, 0x2 ;  /* 0x0000002c0b0a7211 */ /* 0x080fe400078c10ff */
[-C--:B------:R-:W-:Y:S01]  /*8d50*/  LEA.HI.X.SX32 R7, R33, R3.reuse, 0x2, P1 ;  /* 0x0000000321077211 */ /* 0x080fe200008f16ff */
[----:B------:R-:W-:Y:S01]  /*8d60*/  IMAD R33, R2, 0x2, R11 ;  /* 0x0000000202217824 */ /* 0x000fe200078e020b */
[----:B------:R-:W-:Y:S01]  /*8d70*/  LEA.HI.X.SX32 R11, R11, R3, 0x2, P6 ;  /* 0x000000030b0b7211 */ /* 0x000fe200030f16ff */
[----:B------:R1:W-:Y:S01]  /*8d80*/  @P5 STG.E desc[UR20][R8.64], R13 ;  /* 0x0000000d08005986 */ /* 0x0003e2000c101914 */
[----:B------:R-:W-:Y:S02]  /*8d90*/  ISETP.LT.AND P2, PT, R32, UR11, !P0 ;  /* 0x0000000b20007c0c */ /* 0x000fe4000c741270 */
[----:B------:R-:W-:Y:S01]  /*8da0*/  LOP3.LUT R34, R69, 0x5a, RZ, 0xfc, !PT ;  /* 0x0000005a45227812 */ /* 0x000fe200078efcff */
[----:B------:R3:W-:Y:S01]  /*8db0*/  @P3 STG.E desc[UR20][R6.64], R14 ;  /* 0x0000000e06003986 */ /* 0x0007e2000c101914 */
[----:B--2---:R-:W-:-:S02]  /*8dc0*/  LEA R4, P3, R33, R44, 0x2 ;  /* 0x0000002c21047211 */ /* 0x004fc400078610ff */
[----:B------:R-:W-:Y:S01]  /*8dd0*/  LOP3.LUT R32, R69, 0x5c, RZ, 0xfc, !PT ;  /* 0x0000005c45207812 */ /* 0x000fe200078efcff */
[----:B------:R2:W-:Y:S01]  /*8de0*/  @P4 STG.E desc[UR20][R10.64], R15 ;  /* 0x0000000f0a004986 */ /* 0x0005e2000c101914 */
[----:B------:R-:W-:Y:S02]  /*8df0*/  LEA.HI.X.SX32 R5, R33, R3, 0x2, P3 ;  /* 0x0000000321057211 */ /* 0x000fe400018f16ff */
[----:B------:R-:W-:Y:S01]  /*8e00*/  ISETP.LT.AND P5, PT, R34, UR11, !P0 ;  /* 0x0000000b22007c0c */ /* 0x000fe2000c7a1270 */
[----:B-1----:R-:W-:Y:S01]  /*8e10*/  IMAD R13, R2, 0x2, R33 ;  /* 0x00000002020d7824 */ /* 0x002fe200078e0221 */
[----:B------:R-:W-:Y:S01]  /*8e20*/  LOP3.LUT R9, R69, 0x5e, RZ, 0xfc, !PT ;  /* 0x0000005e45097812 */ /* 0x000fe200078efcff */
[----:B------:R1:W-:Y:S01]  /*8e30*/  @P2 STG.E desc[UR20][R4.64], R16 ;  /* 0x0000001004002986 */ /* 0x0003e2000c101914 */
[----:B------:R-:W-:Y:S02]  /*8e40*/  ISETP.LT.AND P1, PT, R32, UR11, !P0 ;  /* 0x0000000b20007c0c */ /* 0x000fe4000c721270 */
[----:B------:R-:W-:-:S02]  /*8e50*/  LEA R8, P4, R13, R44, 0x2 ;  /* 0x0000002c0d087211 */ /* 0x000fc400078810ff */
[----:B------:R-:W-:Y:S02]  /*8e60*/  ISETP.LT.AND P3, PT, R9, UR11, !P0 ;  /* 0x0000000b09007c0c */ /* 0x000fe4000c761270 */
[----:B------:R-:W-:Y:S01]  /*8e70*/  LEA.HI.X.SX32 R9, R13, R3, 0x2, P4 ;  /* 0x000000030d097211 */ /* 0x000fe200020f16ff */
[C---:B------:R-:W-:Y:S01]  /*8e80*/  IMAD R13, R2.reuse, 0x2, R13 ;  /* 0x00000002020d7824 */ /* 0x040fe200078e020d */
[C---:B------:R-:W-:Y:S02]  /*8e90*/  LOP3.LUT R12, R69.reuse, 0x60, RZ, 0xfc, !PT ;  /* 0x00000060450c7812 */ /* 0x040fe400078efcff */
[----:B---3--:R-:W-:Y:S01]  /*8ea0*/  LOP3.LUT R14, R69, 0x62, RZ, 0xfc, !PT ;  /* 0x00000062450e7812 */ /* 0x008fe200078efcff */
[----:B--2---:R-:W-:Y:S01]  /*8eb0*/  IMAD R11, R2, 0x2, R13 ;  /* 0x00000002020b7824 */ /* 0x004fe200078e020d */
[----:B------:R-:W-:Y:S01]  /*8ec0*/  LEA R6, P2, R13, R44, 0x2 ;  /* 0x0000002c0d067211 */ /* 0x000fe200078410ff */
[----:B------:R2:W-:Y:S01]  /*8ed0*/  @P5 STG.E desc[UR20][R8.64], R17 ;  /* 0x0000001108005986 */ /* 0x0005e2000c101914 */
[----:B------:R-:W-:-:S02]  /*8ee0*/  ISETP.LT.AND P4, PT, R12, UR11, !P0 ;  /* 0x0000000b0c007c0c */ /* 0x000fc4000c781270 */
[-C--:B------:R-:W-:Y:S01]  /*8ef0*/  LEA.HI.X.SX32 R7, R13, R3.reuse, 0x2, P2 ;  /* 0x000000030d077211 */ /* 0x080fe200010f16ff */
[----:B------:R-:W-:Y:S01]  /*8f00*/  IMAD R13, R2, 0x2, R11 ;  /* 0x00000002020d7824 */ /* 0x000fe200078e020b */
[CC--:B------:R-:W-:Y:S02]  /*8f10*/  LEA R10, P6, R11.reuse, R44.reuse, 0x2 ;  /* 0x0000002c0b0a7211 */ /* 0x0c0fe400078c10ff */
[----:B------:R-:W-:Y:S01]  /*8f20*/  ISETP.LT.AND P5, PT, R14, UR11, !P0 ;  /* 0x0000000b0e007c0c */ /* 0x000fe2000c7a1270 */
[----:B------:R-:W-:Y:S01]  /*8f30*/  IMAD R15, R2, 0x2, R13 ;  /* 0x00000002020f7824 */ /* 0x000fe200078e020d */
[----:B------:R-:W-:Y:S01]  /*8f40*/  LEA.HI.X.SX32 R11, R11, R3, 0x2, P6 ;  /* 0x000000030b0b7211 */ /* 0x000fe200030f16ff */
[----:B------:R-:W-:Y:S01]  /*8f50*/  @P1 STG.E desc[UR20][R6.64], R18 ;  /* 0x0000001206001986 */ /* 0x000fe2000c101914 */
[-C--:B-1----:R-:W-:Y:S02]  /*8f60*/  LEA R4, P1, R13, R44.reuse, 0x2 ;  /* 0x0000002c0d047211 */ /* 0x082fe400078210ff */
[----:B--2---:R-:W-:Y:S01]  /*8f70*/  LOP3.LUT R9, R69, 0x66, RZ, 0xfc, !PT ;  /* 0x0000006645097812 */ /* 0x004fe200078efcff */
[----:B------:R1:W-:Y:S01]  /*8f80*/  @P3 STG.E desc[UR20][R10.64], R19 ;  /* 0x000000130a003986 */ /* 0x0003e2000c101914 */
[----:B------:R-:W-:-:S02]  /*8f90*/  LEA R8, P6, R15, R44, 0x2 ;  /* 0x0000002c0f087211 */ /* 0x000fc400078c10ff */
[----:B------:R-:W-:Y:S02]  /*8fa0*/  ISETP.LT.AND P3, PT, R9, UR11, !P0 ;  /* 0x0000000b09007c0c */ /* 0x000fe4000c761270 */
[-C--:B------:R-:W-:Y:S01]  /*8fb0*/  LEA.HI.X.SX32 R9, R15, R3.reuse, 0x2, P6 ;  /* 0x000000030f097211 */ /* 0x080fe200030f16ff */
[C---:B------:R-:W-:Y:S01]  /*8fc0*/  IMAD R15, R2.reuse, 0x2, R15 ;  /* 0x00000002020f7824 */ /* 0x040fe200078e020f */
[----:B------:R-:W-:Y:S02]  /*8fd0*/  LEA.HI.X.SX32 R5, R13, R3, 0x2, P1 ;  /* 0x000000030d057211 */ /* 0x000fe400008f16ff */
[C---:B------:R-:W-:Y:S02]  /*8fe0*/  LOP3.LUT R12, R69.reuse, 0x64, RZ, 0xfc, !PT ;  /* 0x00000064450c7812 */ /* 0x040fe400078efcff */
[----:B------:R-:W-:Y:S01]  /*8ff0*/  LOP3.LUT R13, R69, 0x6a, RZ, 0xfc, !PT ;  /* 0x0000006a450d7812 */ /* 0x000fe200078efcff */
[----:B-1----:R-:W-:Y:S01]  /*9000*/  IMAD R11, R2, 0x2, R15 ;  /* 0x00000002020b7824 */ /* 0x002fe200078e020f */
[----:B------:R-:W-:Y:S01]  /*9010*/  ISETP.LT.AND P2, PT, R12, UR11, !P0 ;  /* 0x0000000b0c007c0c */ /* 0x000fe2000c741270 */
[----:B------:R1:W-:Y:S01]  /*9020*/  @P4 STG.E desc[UR20][R4.64], R20 ;  /* 0x0000001404004986 */ /* 0x0003e2000c101914 */
[----:B------:R-:W-:-:S02]  /*9030*/  LEA R6, P4, R15, R44, 0x2 ;  /* 0x0000002c0f067211 */ /* 0x000fc400078810ff */
[-C--:B------:R-:W-:Y:S01]  /*9040*/  LEA R10, P6, R11, R44.reuse, 0x2 ;  /* 0x0000002c0b0a7211 */ /* 0x080fe200078c10ff */
[----:B------:R2:W-:Y:S01]  /*9050*/  @P5 STG.E desc[UR20][R8.64], R21 ;  /* 0x0000001508005986 */ /* 0x0005e2000c101914 */
[----:B------:R-:W-:Y:S01]  /*9060*/  ISETP.LT.AND P5, PT, R13, UR11, !P0 ;  /* 0x0000000b0d007c0c */ /* 0x000fe2000c7a1270 */
[C---:B------:R-:W-:Y:S01]  /*9070*/  IMAD R13, R2.reuse, 0x2, R11 ;  /* 0x00000002020d7824 */ /* 0x040fe200078e020b */
[-C--:B------:R-:W-:Y:S02]  /*9080*/  LEA.HI.X.SX32 R7, R15, R3.reuse, 0x2, P4 ;  /* 0x000000030f077211 */ /* 0x080fe400020f16ff */
[----:B------:R-:W-:Y:S01]  /*9090*/  LEA.HI.X.SX32 R11, R11, R3, 0x2, P6 ;  /* 0x000000030b0b7211 */ /* 0x000fe200030f16ff */
[----:B------:R-:W-:Y:S01]  /*90a0*/  IMAD R15, R2, 0x2, R13 ;  /* 0x00000002020f7824 */ /* 0x000fe200078e020d */
[----:B------:R-:W-:Y:S01]  /*90b0*/  LOP3.LUT R12, R69, 0x68, RZ, 0xfc, !PT ;  /* 0x00000068450c7812 */ /* 0x000fe200078efcff */
[----:B------:R-:W-:Y:S01]  /*90c0*/  @P2 STG.E desc[UR20][R6.64], R22 ;  /* 0x0000001606002986 */ /* 0x000fe2000c101914 */
[----:B-1----:R-:W-:-:S02]  /*90d0*/  LEA R4, P2, R13, R44, 0x2 ;  /* 0x0000002c0d047211 */ /* 0x002fc400078410ff */
[----:B------:R-:W-:Y:S01]  /*90e0*/  ISETP.LT.AND P1, PT, R12, UR11, !P0 ;  /* 0x0000000b0c007c0c */ /* 0x000fe2000c721270 */
[----:B------:R1:W-:Y:S01]  /*90f0*/  @P3 STG.E desc[UR20][R10.64], R23 ;  /* 0x000000170a003986 */ /* 0x0003e2000c101914 */
[----:B--2---:R-:W-:Y:S02]  /*9100*/  LOP3.LUT R9, R69, 0x6e, RZ, 0xfc, !PT ;  /* 0x0000006e45097812 */ /* 0x004fe400078efcff */
[----:B------:R-:W-:Y:S01]  /*9110*/  LEA R8, P6, R15, R44, 0x2 ;  /* 0x0000002c0f087211 */ /* 0x000fe200078c10ff */
[----:B------:R-:W2:Y:S01]  /*9120*/  LDS.128 R20, [R0+0x800] ;  /* 0x0008000000147984 */ /* 0x000ea20000000c00 */
[----:B------:R-:W-:Y:S02]  /*9130*/  ISETP.LT.AND P3, PT, R9, UR11, !P0 ;  /* 0x0000000b09007c0c */ /* 0x000fe4000c761270 */
[-C--:B------:R-:W-:Y:S01]  /*9140*/  LEA.HI.X.SX32 R9, R15, R3.reuse, 0x2, P6 ;  /* 0x000000030f097211 */ /* 0x080fe200030f16ff */
[----:B------:R-:W-:Y:S01]  /*9150*/  IMAD R15, R2, 0x2, R15 ;  /* 0x00000002020f7824 */ /* 0x000fe200078e020f */
[----:B------:R-:W-:-:S02]  /*9160*/  LEA.HI.X.SX32 R5, R13, R3, 0x2, P2 ;  /* 0x000000030d057211 */ /* 0x000fc400010f16ff */
[C---:B------:R-:W-:Y:S01]  /*9170*/  LOP3.LUT R12, R69.reuse, 0x6c, RZ, 0xfc, !PT ;  /* 0x0000006c450c7812 */ /* 0x040fe200078efcff */
[----:B------:R-:W-:Y:S01]  /*9180*/  IMAD R13, R2, 0x2, R15 ;  /* 0x00000002020d7824 */ /* 0x000fe200078e020f */
[----:B-1----:R-:W-:Y:S01]  /*9190*/  LOP3.LUT R11, R69, 0x74, RZ, 0xfc, !PT ;  /* 0x00000074450b7812 */ /* 0x002fe200078efcff */
[----:B------:R-:W-:Y:S01]  /*91a0*/  @P1 STG.E desc[UR20][R4.64], R28 ;  /* 0x0000001c04001986 */ /* 0x000fe2000c101914 */
[----:B------:R-:W-:Y:S02]  /*91b0*/  ISETP.LT.AND P4, PT, R12, UR11, !P0 ;  /* 0x0000000b0c007c0c */ /* 0x000fe4000c781270 */
[-C--:B------:R-:W-:Y:S01]  /*91c0*/  LEA R10, P6, R13, R44.reuse, 0x2 ;  /* 0x0000002c0d0a7211 */ /* 0x080fe200078c10ff */
[----:B------:R1:W-:Y:S01]  /*91d0*/  @P5 STG.E desc[UR20][R8.64], R29 ;  /* 0x0000001d08005986 */ /* 0x0003e2000c101914 */
[----:B------:R-:W-:Y:S02]  /*91e0*/  LOP3.LUT R12, R69, 0x70, RZ, 0xfc, !PT ;  /* 0x00000070450c7812 */ /* 0x000fe400078efcff */
[----:B------:R-:W-:-:S02]  /*91f0*/  LEA R6, P1, R15, R44, 0x2 ;  /* 0x0000002c0f067211 */ /* 0x000fc400078210ff */
[----:B------:R-:W-:Y:S02]  /*9200*/  ISETP.LT.AND P5, PT, R11, UR11, !P0 ;  /* 0x0000000b0b007c0c */ /* 0x000fe4000c7a1270 */
[-C--:B------:R-:W-:Y:S01]  /*9210*/  LEA.HI.X.SX32 R11, R13, R3.reuse, 0x2, P6 ;  /* 0x000000030d0b7211 */ /* 0x080fe200030f16ff */
[----:B------:R-:W-:Y:S01]  /*9220*/  IMAD R13, R2, 0x2, R13 ;  /* 0x00000002020d7824 */ /* 0x000fe200078e020d */
[----:B------:R-:W-:Y:S02]  /*9230*/  ISETP.LT.AND P2, PT, R12, UR11, !P0 ;  /* 0x0000000b0c007c0c */ /* 0x000fe4000c741270 */
[----:B------:R-:W-:Y:S01]  /*9240*/  LOP3.LUT R12, R69, 0x72, RZ, 0xfc, !PT ;  /* 0x00000072450c7812 */ /* 0x000fe200078efcff */
[----:B-1----:R-:W-:Y:S01]  /*9250*/  IMAD R9, R2, 0x2, R13 ;  /* 0x0000000202097824 */ /* 0x002fe200078e020d */
[----:B------:R-:W-:Y:S02]  /*9260*/  LEA.HI.X.SX32 R7, R15, R3, 0x2, P1 ;  /* 0x000000030f077211 */ /* 0x000fe400008f16ff */
[----:B------:R-:W-:-:S02]  /*9270*/  ISETP.LT.AND P1, PT, R12, UR11, !P0 ;  /* 0x0000000b0c007c0c */ /* 0x000fc4000c721270 */
[-C--:B------:R-:W-:Y:S01]  /*9280*/  LEA R8, P6, R9, R44.reuse, 0x2 ;  /* 0x0000002c09087211 */ /* 0x080fe200078c10ff */
[----:B------:R1:W-:Y:S01]  /*9290*/  @P4 STG.E desc[UR20][R6.64], R30 ;  /* 0x0000001e06004986 */ /* 0x0003e2000c101914 */
[C---:B------:R-:W-:Y:S02]  /*92a0*/  LOP3.LUT R12, R69.reuse, 0x76, RZ, 0xfc, !PT ;  /* 0x00000076450c7812 */ /* 0x040fe400078efcff */
[----:B------:R-:W-:Y:S01]  /*92b0*/  LOP3.LUT R0, R69, 0x7e, RZ, 0xfc, !PT ;  /* 0x0000007e45007812 */ /* 0x000fe200078efcff */
[----:B------:R3:W-:Y:S01]  /*92c0*/  @P3 STG.E desc[UR20][R10.64], R31 ;  /* 0x0000001f0a003986 */ /* 0x0007e2000c101914 */
[C---:B------:R-:W-:Y:S02]  /*92d0*/  LEA R4, P3, R13.reuse, R44, 0x2 ;  /* 0x0000002c0d047211 */ /* 0x040fe400078610ff */
[----:B------:R-:W-:Y:S02]  /*92e0*/  ISETP.LT.AND P4, PT, R12, UR11, !P0 ;  /* 0x0000000b0c007c0c */ /* 0x000fe4000c781270 */
[----:B------:R-:W-:-:S02]  /*92f0*/  LEA.HI.X.SX32 R5, R13, R3, 0x2, P3 ;  /* 0x000000030d057211 */ /* 0x000fc400018f16ff */
[----:B------:R-:W-:Y:S01]  /*9300*/  LOP3.LUT R12, R69, 0x78, RZ, 0xfc, !PT ;  /* 0x00000078450c7812 */ /* 0x000fe200078efcff */
[C---:B-1----:R-:W-:Y:S01]  /*9310*/  IMAD R7, R2.reuse, 0x2, R9 ;  /* 0x0000000202077824 */ /* 0x042fe200078e0209 */
[----:B------:R-:W-:Y:S01]  /*9320*/  LEA.HI.X.SX32 R9, R9, R3, 0x2, P6 ;  /* 0x0000000309097211 */ /* 0x000fe200030f16ff */
[----:B------:R1:W-:Y:S01]  /*9330*/  @P2 STG.E desc[UR20][R4.64], R24 ;  /* 0x0000001804002986 */ /* 0x0003e2000c101914 */
[C---:B------:R-:W-:Y:S01]  /*9340*/  LOP3.LUT R6, R69.reuse, 0x7a, RZ, 0xfc, !PT ;  /* 0x0000007a45067812 */ /* 0x040fe200078efcff */
[----:B---3--:R-:W-:Y:S01]  /*9350*/  IMAD R11, R2, 0x2, R7 ;  /* 0x00000002020b7824 */ /* 0x008fe200078e0207 */
[----:B------:R-:W-:Y:S01]  /*9360*/  LOP3.LUT R69, R69, 0x7c, RZ, 0xfc, !PT ;  /* 0x0000007c45457812 */ /* 0x000fe200078efcff */
[----:B------:R3:W-:Y:S01]  /*9370*/  @P1 STG.E desc[UR20][R8.64], R25 ;  /* 0x0000001908001986 */ /* 0x0007e2000c101914 */
[----:B------:R-:W-:Y:S01]  /*9380*/  ISETP.LT.AND P2, PT, R6, UR11, !P0 ;  /* 0x0000000b06007c0c */ /* 0x000fe2000c741270 */
[----:B------:R-:W-:Y:S01]  /*9390*/  IMAD R13, R2, 0x2, R11 ;  /* 0x00000002020d7824 */ /* 0x000fe200078e020b */
[----:B------:R-:W-:-:S02]  /*93a0*/  LEA R6, P6, R7, R44, 0x2 ;  /* 0x0000002c07067211 */ /* 0x000fc400078c10ff */
[-C--:B------:R-:W-:Y:S01]  /*93b0*/  LEA R10, P1, R11, R44.reuse, 0x2 ;  /* 0x0000002c0b0a7211 */ /* 0x080fe200078210ff */
[C---:B------:R-:W-:Y:S01]  /*93c0*/  IMAD R15, R2.reuse, 0x2, R13 ;  /* 0x00000002020f7824 */ /* 0x040fe200078e020d */
[-C--:B------:R-:W-:Y:S02]  /*93d0*/  LEA.HI.X.SX32 R7, R7, R3.reuse, 0x2, P6 ;  /* 0x0000000307077211 */ /* 0x080fe400030f16ff */
[-C--:B------:R-:W-:Y:S01]  /*93e0*/  LEA.HI.X.SX32 R11, R11, R3.reuse, 0x2, P1 ;  /* 0x000000030b0b7211 */ /* 0x080fe200008f16ff */
[C---:B------:R-:W-:Y:S01]  /*93f0*/  IMAD R17, R2.reuse, 0x2, R15 ;  /* 0x0000000202117824 */ /* 0x040fe200078e020f */
[-C--:B-1----:R-:W-:Y:S01]  /*9400*/  LEA R4, P6, R13, R44.reuse, 0x2 ;  /* 0x0000002c0d047211 */ /* 0x082fe200078c10ff */
[----:B------:R1:W-:Y:S01]  /*9410*/  @P5 STG.E desc[UR20][R6.64], R26 ;  /* 0x0000001a06005986 */ /* 0x0003e2000c101914 */
[----:B---3--:R-:W-:Y:S01]  /*9420*/  LEA R8, P1, R15, R44, 0x2 ;  /* 0x0000002c0f087211 */ /* 0x008fe200078210ff */
[----:B------:R-:W-:Y:S01]  /*9430*/  IMAD R2, R2, 0x2, R17 ;  /* 0x0000000202027824 */ /* 0x000fe200078e0211 */
[----:B------:R-:W-:Y:S01]  /*9440*/  ISETP.LT.AND P3, PT, R12, UR11, !P0 ;  /* 0x0000000b0c007c0c */ /* 0x000fe2000c761270 */
[----:B------:R1:W-:Y:S01]  /*9450*/  @P4 STG.E desc[UR20][R10.64], R27 ;  /* 0x0000001b0a004986 */ /* 0x0003e2000c101914 */
[----:B------:R-:W-:-:S02]  /*9460*/  LEA.HI.X.SX32 R5, R13, R3, 0x2, P6 ;  /* 0x000000030d057211 */ /* 0x000fc400030f16ff */
[-C--:B------:R-:W-:Y:S02]  /*9470*/  LEA.HI.X.SX32 R9, R15, R3.reuse, 0x2, P1 ;  /* 0x000000030f097211 */ /* 0x080fe400008f16ff */
[-C--:B------:R-:W-:Y:S02]  /*9480*/  LEA R12, P6, R17, R44.reuse, 0x2 ;  /* 0x0000002c110c7211 */ /* 0x080fe400078c10ff */
[----:B------:R-:W-:Y:S02]  /*9490*/  ISETP.LT.AND P1, PT, R69, UR11, !P0 ;  /* 0x0000000b45007c0c */ /* 0x000fe4000c721270 */
[----:B------:R-:W-:Y:S02]  /*94a0*/  ISETP.LT.AND P0, PT, R0, UR11, !P0 ;  /* 0x0000000b00007c0c */ /* 0x000fe4000c701270 */
[----:B------:R-:W-:Y:S01]  /*94b0*/  LEA.HI.X.SX32 R13, R17, R3, 0x2, P6 ;  /* 0x00000003110d7211 */ /* 0x000fe200030f16ff */
[----:B--2---:R1:W-:Y:S01]  /*94c0*/  @P3 STG.E desc[UR20][R4.64], R20 ;  /* 0x0000001404003986 */ /* 0x0043e2000c101914 */
[----:B------:R-:W-:-:S03]  /*94d0*/  LEA R44, P6, R2, R44, 0x2 ;  /* 0x0000002c022c7211 */ /* 0x000fc600078c10ff */
[----:B------:R1:W-:Y:S01]  /*94e0*/  @P2 STG.E desc[UR20][R8.64], R21 ;  /* 0x0000001508002986 */ /* 0x0003e2000c101914 */
[----:B------:R-:W-:-:S03]  /*94f0*/  LEA.HI.X.SX32 R45, R2, R3, 0x2, P6 ;  /* 0x00000003022d7211 */ /* 0x000fc600030f16ff */
[----:B------:R1:W-:Y:S04]  /*9500*/  @P1 STG.E desc[UR20][R12.64], R22 ;  /* 0x000000160c001986 */ /* 0x0003e8000c101914 */
[----:B------:R1:W-:Y:S01]  /*9510*/  @P0 STG.E desc[UR20][R44.64], R23 ;  /* 0x000000172c000986 */ /* 0x0003e2000c101914 */
[----:B------:R-:W-:Y:S06]  /*9520*/  BAR.SYNC.DEFER_BLOCKING 0x0 ;  /* 0x0000000000007b1d */ /* 0x000fec0000010000 */
[----:B------:R-:W-:Y:S05]  /*9530*/  BRA.U UP0, `(.L_x_13) ;  /* 0x0000000100a07547 */ /* 0x000fea000b800000 */
[----:B------:R-:W2:Y:S01]  /*9540*/  S2UR UR5, SR_CgaCtaId ;  /* 0x00000000000579c3 */ /* 0x000ea20000008800 */
[----:B------:R-:W-:Y:S01]  /*9550*/  NOP ;  /* 0x0000000000007918 */ /* 0x000fe20000000000 */
[----:B------:R-:W-:Y:S01]  /*9560*/  UMOV UR4, 0x50 ;  /* 0x0000005000047882 */ /* 0x000fe20000000000 */
[----:B------:R-:W-:Y:S02]  /*9570*/  IMAD.U32 R0, RZ, RZ, UR22 ;  /* 0x00000016ff007e24 */ /* 0x000fe4000f8e00ff */
[----:B------:R-:W-:Y:S02]  /*9580*/  IMAD.MOV.U32 R3, RZ, RZ, 0xf ;  /* 0x0000000fff037424 */ /* 0x000fe400078e00ff */
[----:B-1----:R-:W-:Y:S01]  /*9590*/  IMAD.MOV.U32 R7, RZ, RZ, 0x1 ;  /* 0x00000001ff077424 */ /* 0x002fe200078e00ff */
[----:B------:R-:W-:-:S04]  /*95a0*/  LOP3.LUT R0, R0, 0xffff, RZ, 0xc0, !PT ;  /* 0x0000ffff00007812 */ /* 0x000fc800078ec0ff */
[----:B------:R-:W-:-:S05]  /*95b0*/  SHF.R.U32.HI R0, RZ, 0x5, R0 ;  /* 0x00000005ff007819 */ /* 0x000fca0000011600 */
[----:B------:R-:W-:Y:S01]  /*95c0*/  VIADD R2, R0, 0x10 ;  /* 0x0000001000027836 */ /* 0x000fe20000000000 */
[----:B------:R-:W-:Y:S01]  /*95d0*/  SHF.L.U32 R0, R3, R0, RZ ;  /* 0x0000000003007219 */ /* 0x000fe200000006ff */
[----:B--2---:R-:W-:-:S03]  /*95e0*/  ULEA UR6, UR5, UR4, 0x18 ;  /* 0x0000000405067291 */ /* 0x004fc6000f8ec0ff */
[----:B------:R-:W-:-:S04]  /*95f0*/  SHF.L.U32 R3, R7, R2, RZ ;  /* 0x0000000207037219 */ /* 0x000fc800000006ff */
[----:B------:R-:W-:Y:S02]  /*9600*/  LOP3.LUT R0, R3, R0, RZ, 0xfc, !PT ;  /* 0x0000000003007212 */ /* 0x000fe400078efcff */
[----:B------:R-:W1:Y:S02]  /*9610*/  LDS R5, [UR6] ;  /* 0x00000006ff057984 */ /* 0x000e640008000800 */
[C---:B------:R-:W-:Y:S02]  /*9620*/  LOP3.LUT R2, R0.reuse, 0xffff, RZ, 0xc0, !PT ;  /* 0x0000ffff00027812 */ /* 0x040fe400078ec0ff */
[----:B-1----:R-:W-:-:S04]  /*9630*/  LOP3.LUT R3, R0, 0xffff, R5, 0x80, !PT ;  /* 0x0000ffff00037812 */ /* 0x002fc800078e8005 */
[----:B------:R-:W-:-:S13]  /*9640*/  ISETP.NE.AND P0, PT, R3, R2, PT ;  /* 0x000000020300720c */ /* 0x000fda0003f05270 */
[----:B------:R-:W-:Y:S05]  /*9650*/  @P0 BRA `(.L_x_14) ;  /* 0x0000000000500947 */ /* 0x000fea0003800000 */
[----:B------:R-:W-:Y:S02]  /*9660*/  SHF.R.U32.HI R5, RZ, 0x10, R5 ;  /* 0x00000010ff057819 */ /* 0x000fe40000011605 */
[----:B------:R-:W-:-:S04]  /*9670*/  SHF.R.U32.HI R2, RZ, 0x10, R0 ;  /* 0x00000010ff027819 */ /* 0x000fc80000011600 */
[----:B------:R-:W-:-:S04]  /*9680*/  LOP3.LUT R5, R5, R2, RZ, 0xc0, !PT ;  /* 0x0000000205057212 */ /* 0x000fc800078ec0ff */
[----:B------:R-:W-:-:S13]  /*9690*/  ISETP.NE.AND P0, PT, R5, R2, PT ;  /* 0x000000020500720c */ /* 0x000fda0003f05270 */
[----:B------:R-:W-:Y:S05]  /*96a0*/  @P0 BRA `(.L_x_15) ;  /* 0x0000000000300947 */ /* 0x000fea0003800000 */
[----:B------:R-:W-:Y:S01]  /*96b0*/  R2UR UR4, R0 ;  /* 0x00000000000472ca */ /* 0x000fe200000e0000 */
[----:B------:R-:W-:Y:S01]  /*96c0*/  VOTEU.ANY UR5, UPT, PT ;  /* 0x0000000000057886 */ /* 0x000fe200038e0100 */
[----:B------:R-:W1:Y:S01]  /*96d0*/  S2R R0, SR_LANEID ;  /* 0x0000000000007919 */ /* 0x000e620000000000 */
[----:B------:R-:W-:-:S10]  /*96e0*/  UFLO.U32 UR5, UR5 ;  /* 0x00000005000572bd */ /* 0x000fd400080e0000 */
[----:B------:R-:W-:-:S06]  /*96f0*/  ULOP3.LUT UR4, URZ, UR4, URZ, 0x33, !UPT ;  /* 0x00000004ff047292 */ /* 0x000fcc000f8e33ff */
[----:B------:R-:W-:-:S04]  /*9700*/  IMAD.U32 R2, RZ, RZ, UR4 ;  /* 0x00000004ff027e24 */ /* 0x000fc8000f8e00ff */
[----:B------:R-:W2:Y:S02]  /*9710*/  REDUX UR7, R2 ;  /* 0x00000000020773c4 */ /* 0x000ea40000000000 */
[----:B------:R3:W-:Y:S01]  /*9720*/  UTCATOMSWS.AND URZ, UR4 ;  /* 0x0000000400ff79e3 */ /* 0x0007e20008000000 */
[----:B-1----:R-:W-:Y:S01]  /*9730*/  ISETP.EQ.U32.AND P0, PT, R0, UR5, PT ;  /* 0x0000000500007c0c */ /* 0x002fe2000bf02070 */
[----:B--2---:R-:W-:-:S12]  /*9740*/  IMAD.U32 R0, RZ, RZ, UR7 ;  /* 0x00000007ff007e24 */ /* 0x004fd8000f8e00ff */
[----:B------:R3:W-:Y:S01]  /*9750*/  @P0 ATOMS.AND RZ, [UR6], R0 ;  /* 0x00000000ffff098c */ /* 0x0007e2000a800006 */
[----:B------:R-:W-:Y:S05]  /*9760*/  BRA `(.L_x_13) ;  /* 0x0000000000147947 */ /* 0x000fea0003800000 */
.L_x_15:
[----:B------:R-:W-:-:S07]  /*9770*/  MOV R2, 0x9790 ;  /* 0x0000979000027802 */ /* 0x000fce0000000f00 */
[----:B------:R-:W-:Y:S05]  /*9780*/  CALL.REL.NOINC `($__internal_0_$__cuda_sm10x_tcgen05_guardrail_trap_col_being_dealloced_not_returned_by_alloc) ;  /* 0x00000000002c7944 */ /* 0x000fea0003c00000 */
[----:B------:R-:W-:Y:S05]  /*9790*/  BRA `(.L_x_13) ;  /* 0x0000000000087947 */ /* 0x000fea0003800000 */
.L_x_14:
[----:B------:R-:W-:-:S07]  /*97a0*/  MOV R2, 0x97c0 ;  /* 0x000097c000027802 */ /* 0x000fce0000000f00 */
[----:B------:R-:W-:Y:S05]  /*97b0*/  CALL.REL.NOINC `($__internal_2_$__cuda_sm10x_tcgen05_guardrail_trap_unallocated_columns_being_dealloced) ;  /* 0x0000000000387944 */ /* 0x000fea0003c00000 */
.L_x_13:
[----:B------:R-:W-:Y:S01]  /*97c0*/  NOP ;  /* 0x0000000000007918 */ /* 0x000fe20000000000 */
[----:B---3--:R-:W-:Y:S05]  /*97d0*/  EXIT ;  /* 0x000000000000794d */ /* 0x008fea0003800000 */
.L_x_9:
[----:B------:R-:W1:Y:S02]  /*97e0*/  SYNCS.PHASECHK.TRANS64.TRYWAIT P4, [UR13], R10 ;  /* 0x0000000aff0075a7 */ /* 0x000e64000808110d */
[----:B-1----:R-:W-:Y:S05]  /*97f0*/  @!P4 BRA `(.L_x_9) ;  /* 0xfffffffc00f8c947 */ /* 0x002fea000383ffff */
[----:B------:R-:W-:Y:S05]  /*9800*/  BRA `(.L_x_16) ;  /* 0xffffffcc00387947 */ /* 0x000fea000383ffff */
.L_x_12:
[----:B------:R-:W1:Y:S02]  /*9810*/  SYNCS.PHASECHK.TRANS64.TRYWAIT P1, [UR12], R4 ;  /* 0x00000004ff0075a7 */ /* 0x000e64000802110c */
[----:B-1----:R-:W-:Y:S05]  /*9820*/  @!P1 BRA `(.L_x_12) ;  /* 0xfffffffc00f89947 */ /* 0x002fea000383ffff */
[----:B------:R-:W-:Y:S05]  /*9830*/  BRA `(.L_x_11) ;  /* 0xffffffdc002c7947 */ /* 0x000fea000383ffff */
        .weak           $__internal_0_$__cuda_sm10x_tcgen05_guardrail_trap_col_being_dealloced_not_returned_by_alloc
        .type           $__internal_0_$__cuda_sm10x_tcgen05_guardrail_trap_col_being_dealloced_not_returned_by_alloc,@function
        .size           $__internal_0_$__cuda_sm10x_tcgen05_guardrail_trap_col_being_dealloced_not_returned_by_alloc,($__internal_1_$__cuda_sm10x_tcgen05_guardrail_trap_phase_invalid_during_alloc - $__internal_0_$__cuda_sm10x_tcgen05_guardrail_trap_col_being_dealloced_not_returned_by_alloc)
$__internal_0_$__cuda_sm10x_tcgen05_guardrail_trap_col_being_dealloced_not_returned_by_alloc:
[----:B------:R-:W-:Y:S05]  /*9840*/  BPT.TRAP 0x1 ;  /* 0x000000040000795c */ /* 0x000fea0000300000 */
[----:B------:R-:W-:-:S04]  /*9850*/  IMAD.MOV.U32 R3, RZ, RZ, 0x0 ;  /* 0x00000000ff037424 */ /* 0x000fc800078e00ff */
[----:B------:R-:W-:Y:S05]  /*9860*/  RET.REL.NODEC R2 `(matmul_kernel) ;  /* 0xffffff6402e47950 */ /* 0x000fea0003c3ffff */
        .weak           $__internal_1_$__cuda_sm10x_tcgen05_guardrail_trap_phase_invalid_during_alloc
        .type           $__internal_1_$__cuda_sm10x_tcgen05_guardrail_trap_phase_invalid_during_alloc,@function
        .size           $__internal_1_$__cuda_sm10x_tcgen05_guardrail_trap_phase_invalid_during_alloc,($__internal_2_$__cuda_sm10x_tcgen05_guardrail_trap_unallocated_columns_being_dealloced - $__internal_1_$__cuda_sm10x_tcgen05_guardrail_trap_phase_invalid_during_alloc)
$__internal_1_$__cuda_sm10x_tcgen05_guardrail_trap_phase_invalid_during_alloc:
[----:B------:R-:W-:Y:S05]  /*9870*/  BPT.TRAP 0x1 ;  /* 0x000000040000795c */ /* 0x000fea0000300000 */
[----:B------:R-:W-:-:S04]  /*9880*/  IMAD.MOV.U32 R3, RZ, RZ, 0x0 ;  /* 0x00000000ff037424 */ /* 0x000fc800078e00ff */
[----:B------:R-:W-:Y:S05]  /*9890*/  RET.REL.NODEC R2 `(matmul_kernel) ;  /* 0xffffff6402d87950 */ /* 0x000fea0003c3ffff */
        .weak           $__internal_2_$__cuda_sm10x_tcgen05_guardrail_trap_unallocated_columns_being_dealloced
        .type           $__internal_2_$__cuda_sm10x_tcgen05_guardrail_trap_unallocated_columns_being_dealloced,@function
        .size           $__internal_2_$__cuda_sm10x_tcgen05_guardrail_trap_unallocated_columns_being_dealloced,(.L_x_20 - $__internal_2_$__cuda_sm10x_tcgen05_guardrail_trap_unallocated_columns_being_dealloced)
$__internal_2_$__cuda_sm10x_tcgen05_guardrail_trap_unallocated_columns_being_dealloced:
[----:B------:R-:W-:Y:S05]  /*98a0*/  BPT.TRAP 0x1 ;  /* 0x000000040000795c */ /* 0x000fea0000300000 */
[----:B------:R-:W-:-:S04]  /*98b0*/  IMAD.MOV.U32 R3, RZ, RZ, 0x0 ;  /* 0x00000000ff037424 */ /* 0x000fc800078e00ff */
[----:B------:R-:W-:Y:S05]  /*98c0*/  RET.REL.NODEC R2 `(matmul_kernel) ;  /* 0xffffff6402cc7950 */ /* 0x000fea0003c3ffff */
.L_x_17:
[----:B------:R-:W-:-:S00]  /*98d0*/  BRA `(.L_x_17) ;  /* 0xfffffffc00fc7947 */ /* 0x000fc0000383ffff */
[----:B------:R-:W-:-:S00]  /*98e0*/  NOP ;  /* 0x0000000000007918 */ /* 0x000fc00000000000 */
        /* <DEDUP_REMOVED lines=9> */
.L_x_20:


//--------------------- .nv.shared.matmul_kernel  --------------------------
	.section	.nv.shared.matmul_kernel,"aw",@nobits
	.sectionflags	@""
	.align	16
	.zero		1024


//--------------------- .nv.shared.reserved.0     --------------------------
	.section	.nv.shared.reserved.0,"aw",@nobits
	.align	8
	.weak		__nv_reservedSMEM_offset_0_alias
	.size		__nv_reservedSMEM_offset_0_alias, 0, 64
	.other		__nv_reservedSMEM_offset_0_alias,@"STO_CUDA_RESERVED_SHARED STV_DEFAULT"
__nv_reservedSMEM_offset_0_alias:
	.zero		0
.nv.shared.reserved.0:
	.zero		64
	.weak		__nv_reservedSMEM_allocation_phase
	.type		__nv_reservedSMEM_allocation_phase,@object
	.size		__nv_reservedSMEM_allocation_phase,(.L_0 - __nv_reservedSMEM_allocation_phase)
__nv_reservedSMEM_allocation_phase:
	.zero		1
.L_0:
	.zero		7
	.weak		__nv_reservedSMEM_devtool_atexit_pc
	.type		__nv_reservedSMEM_devtool_atexit_pc,@object
	.size		__nv_reservedSMEM_devtool_atexit_pc,(__nv_reservedSMEM_allocation_mask - __nv_reservedSMEM_devtool_atexit_pc)
__nv_reservedSMEM_devtool_atexit_pc:
	.zero		8
	.weak		__nv_reservedSMEM_allocation_mask
	.type		__nv_reservedSMEM_allocation_mask,@object
	.size		__nv_reservedSMEM_allocation_mask,(.L_2 - __nv_reservedSMEM_allocation_mask)
__nv_reservedSMEM_allocation_mask:
	.zero		4
.L_2:


//--------------------- .nv.constant0.matmul_kernel --------------------------
	.section	.nv.constant0.matmul_kernel,"a",@progbits
	.sectionflags	@""
	.align	4
.nv.constant0.matmul_kernel:
	.zero		976


//--------------------- SYMBOLS --------------------------

	.type		.nv.reservedSmem.offset0,@object
	.size		.nv.reservedSmem.offset0,0x4
	.type		.nv.reservedSmem.cap,@object
	.size		.nv.reservedSmem.cap,0x4
